	.headerflags	@"EF_CUDA_TEXMODE_UNIFIED EF_CUDA_64BIT_ADDRESS EF_CUDA_ACCELERATORS EF_CUDA_SM90 EF_CUDA_VIRTUAL_SM(EF_CUDA_SM90)"
	.elftype	@"ET_EXEC"


//--------------------- .nv.info                  --------------------------
	.section	.nv.info,"",@"SHT_CUDA_INFO"
	.align	4


	//----- nvinfo : EIATTR_REGCOUNT
	.align		4
        /*0000*/ 	.byte	0x04, 0x2f
        /*0002*/ 	.short	(.L_1 - .L_0)
	.align		4
.L_0:
        /*0004*/ 	.word	index@(triton_poi_fused_max_pool2d_with_indices_relu_11)
        /*0008*/ 	.word	0x0000003c


	//----- nvinfo : EIATTR_MIN_STACK_SIZE
	.align		4
.L_1:
        /*000c*/ 	.byte	0x04, 0x12
        /*000e*/ 	.short	(.L_3 - .L_2)
	.align		4
.L_2:
        /*0010*/ 	.word	index@(triton_poi_fused_max_pool2d_with_indices_relu_11)
        /*0014*/ 	.word	0x00000000


	//----- nvinfo : EIATTR_FRAME_SIZE
	.align		4
.L_3:
        /*0018*/ 	.byte	0x04, 0x11
        /*001a*/ 	.short	(.L_5 - .L_4)
	.align		4
.L_4:
        /*001c*/ 	.word	index@(triton_poi_fused_max_pool2d_with_indices_relu_11)
        /*0020*/ 	.word	0x00000000


	//----- nvinfo : EIATTR_MIN_STACK_SIZE
	.align		4
.L_5:
        /*0024*/ 	.byte	0x04, 0x12
        /*0026*/ 	.short	(.L_7 - .L_6)
	.align		4
.L_6:
        /*0028*/ 	.word	index@(triton_poi_fused_max_pool2d_with_indices_relu_11)
        /*002c*/ 	.word	0x00000000
.L_7:


//--------------------- .nv.info.triton_poi_fused_max_pool2d_with_indices_relu_11 --------------------------
	.section	.nv.info.triton_poi_fused_max_pool2d_with_indices_relu_11,"",@"SHT_CUDA_INFO"
	.sectionflags	@""
	.align	4


	//----- nvinfo : EIATTR_CUDA_API_VERSION
	.align		4
        /*0000*/ 	.byte	0x04, 0x37
        /*0002*/ 	.short	(.L_9 - .L_8)
.L_8:
        /*0004*/ 	.word	0x0000007c


	//----- nvinfo : EIATTR_KPARAM_INFO
	.align		4
.L_9:
        /*0008*/ 	.byte	0x04, 0x17
        /*000a*/ 	.short	(.L_11 - .L_10)
.L_10:
        /*000c*/ 	.word	0x00000000
        /*0010*/ 	.short	0x0004
        /*0012*/ 	.short	0x001c
        /*0014*/ 	.byte	0x00, 0xf0, 0x11, 0x00


	//----- nvinfo : EIATTR_KPARAM_INFO
	.align		4
.L_11:
        /*0018*/ 	.byte	0x04, 0x17
        /*001a*/ 	.short	(.L_13 - .L_12)
.L_12:
        /*001c*/ 	.word	0x00000000
        /*0020*/ 	.short	0x0003
        /*0022*/ 	.short	0x0018
        /*0024*/ 	.byte	0x00, 0xf0, 0x11, 0x00


	//----- nvinfo : EIATTR_KPARAM_INFO
	.align		4
.L_13:
        /*0028*/ 	.byte	0x04, 0x17
        /*002a*/ 	.short	(.L_15 - .L_14)
.L_14:
        /*002c*/ 	.word	0x00000000
        /*0030*/ 	.short	0x0002
        /*0032*/ 	.short	0x0010
        /*0034*/ 	.byte	0x00, 0xf4, 0x21, 0x00


	//----- nvinfo : EIATTR_KPARAM_INFO
	.align		4
.L_15:
        /*0038*/ 	.byte	0x04, 0x17
        /*003a*/ 	.short	(.L_17 - .L_16)
.L_16:
        /*003c*/ 	.word	0x00000000
        /*0040*/ 	.short	0x0001
        /*0042*/ 	.short	0x0008
        /*0044*/ 	.byte	0x00, 0xf4, 0x21, 0x00


	//----- nvinfo : EIATTR_KPARAM_INFO
	.align		4
.L_17:
        /*0048*/ 	.byte	0x04, 0x17
        /*004a*/ 	.short	(.L_19 - .L_18)
.L_18:
        /*004c*/ 	.word	0x00000000
        /*0050*/ 	.short	0x0000
        /*0052*/ 	.short	0x0000
        /*0054*/ 	.byte	0x00, 0xf4, 0x21, 0x00


	//----- nvinfo : EIATTR_SPARSE_MMA_MASK
	.align		4
.L_19:
        /*0058*/ 	.byte	0x03, 0x50
        /*005a*/ 	.short	0x0000


	//----- nvinfo : EIATTR_MAXREG_COUNT
	.align		4
        /*005c*/ 	.byte	0x03, 0x1b
        /*005e*/ 	.short	0x00ff


	//----- nvinfo : EIATTR_EXIT_INSTR_OFFSETS
	.align		4
        /*0060*/ 	.byte	0x04, 0x1c
        /*0062*/ 	.short	(.L_21 - .L_20)


	//   ....[0]....
.L_20:
        /*0064*/ 	.word	0x000026d0


	//   ....[1]....
        /*0068*/ 	.word	0x00002780


	//----- nvinfo : EIATTR_REQNTID
	.align		4
.L_21:
        /*006c*/ 	.byte	0x04, 0x10
        /*006e*/ 	.short	(.L_23 - .L_22)
.L_22:
        /*0070*/ 	.word	0x00000100
        /*0074*/ 	.word	0x00000001
        /*0078*/ 	.word	0x00000001


	//----- nvinfo : EIATTR_CBANK_PARAM_SIZE
	.align		4
.L_23:
        /*007c*/ 	.byte	0x03, 0x19
        /*007e*/ 	.short	0x0020


	//----- nvinfo : EIATTR_PARAM_CBANK
	.align		4
        /*0080*/ 	.byte	0x04, 0x0a
        /*0082*/ 	.short	(.L_25 - .L_24)
	.align		4
.L_24:
        /*0084*/ 	.word	index@(.nv.constant0.triton_poi_fused_max_pool2d_with_indices_relu_11)
        /*0088*/ 	.short	0x0210
        /*008a*/ 	.short	0x0020


	//----- nvinfo : EIATTR_SW_WAR
	.align		4
.L_25:
        /*008c*/ 	.byte	0x04, 0x36
        /*008e*/ 	.short	(.L_27 - .L_26)
.L_26:
        /*0090*/ 	.word	0x00000008
.L_27:


//--------------------- .nv.callgraph             --------------------------
	.section	.nv.callgraph,"",@"SHT_CUDA_CALLGRAPH"
	.align	4
	.sectionentsize	8
	.align		4
        /*0000*/ 	.word	0x00000000
	.align		4
        /*0004*/ 	.word	0xffffffff
	.align		4
        /*0008*/ 	.word	0x00000000
	.align		4
        /*000c*/ 	.word	0xfffffffe
	.align		4
        /*0010*/ 	.word	0x00000000
	.align		4
        /*0014*/ 	.word	0xfffffffd
	.align		4
        /*0018*/ 	.word	0x00000000
	.align		4
        /*001c*/ 	.word	0xfffffffc


//--------------------- .text.triton_poi_fused_max_pool2d_with_indices_relu_11 --------------------------
	.section	.text.triton_poi_fused_max_pool2d_with_indices_relu_11,"ax",@progbits
	.sectionflags	@"SHF_BARRIERS=1"
	.align	128
        .global         triton_poi_fused_max_pool2d_with_indices_relu_11
        .type           triton_poi_fused_max_pool2d_with_indices_relu_11,@function
        .size           triton_poi_fused_max_pool2d_with_indices_relu_11,(.L_x_1 - triton_poi_fused_max_pool2d_with_indices_relu_11)
        .other          triton_poi_fused_max_pool2d_with_indices_relu_11,@"STO_CUDA_ENTRY STV_DEFAULT"
triton_poi_fused_max_pool2d_with_indices_relu_11:
.text.triton_poi_fused_max_pool2d_with_indices_relu_11:
[----:B------:R-:W0:Y:S01]  /*0000*/  LDC R1, c[0x0][0x28] ;  /* 0x00000a00ff017b82 */ /* 0x000e220000000800 */
[----:B------:R-:W1:Y:S07]  /*0010*/  S2R R0, SR_TID.X ;  /* 0x0000000000007919 */ /* 0x000e6e0000002100 */
[----:B------:R-:W2:Y:S01]  /*0020*/  LDC.64 R56, c[0x0][0x210] ;  /* 0x00008400ff387b82 */ /* 0x000ea20000000a00 */
[----:B------:R-:W-:Y:S02]  /*0030*/  CS2R R8, SRZ ;  /* 0x0000000000087805 */ /* 0x000fe4000001ff00 */
[----:B------:R-:W-:Y:S01]  /*0040*/  CS2R R10, SRZ ;  /* 0x00000000000a7805 */ /* 0x000fe2000001ff00 */
[----:B------:R-:W3:Y:S01]  /*0050*/  S2R R2, SR_CTAID.Y ;  /* 0x0000000000027919 */ /* 0x000ee20000002600 */
[----:B------:R-:W-:-:S02]  /*0060*/  CS2R R28, SRZ ;  /* 0x00000000001c7805 */ /* 0x000fc4000001ff00 */
[----:B------:R-:W-:Y:S01]  /*0070*/  CS2R R30, SRZ ;  /* 0x00000000001e7805 */ /* 0x000fe2000001ff00 */
[----:B------:R-:W-:Y:S01]  /*0080*/  ULDC.64 UR6, c[0x0][0x208] ;  /* 0x0000820000067ab9 */ /* 0x000fe20000000a00 */
[----:B------:R-:W4:Y:S01]  /*0090*/  S2R R7, SR_CTAID.X ;  /* 0x0000000000077919 */ /* 0x000f220000002500 */
[----:B------:R-:W-:Y:S02]  /*00a0*/  CS2R R24, SRZ ;  /* 0x0000000000187805 */ /* 0x000fe4000001ff00 */
[----:B------:R-:W-:Y:S02]  /*00b0*/  CS2R R26, SRZ ;  /* 0x00000000001a7805 */ /* 0x000fe4000001ff00 */
[----:B------:R-:W-:Y:S02]  /*00c0*/  CS2R R36, SRZ ;  /* 0x0000000000247805 */ /* 0x000fe4000001ff00 */
[----:B------:R-:W-:Y:S02]  /*00d0*/  CS2R R38, SRZ ;  /* 0x0000000000267805 */ /* 0x000fe4000001ff00 */
[----:B------:R-:W-:-:S02]  /*00e0*/  CS2R R20, SRZ ;  /* 0x0000000000147805 */ /* 0x000fc4000001ff00 */
[----:B------:R-:W-:Y:S02]  /*00f0*/  CS2R R22, SRZ ;  /* 0x0000000000167805 */ /* 0x000fe4000001ff00 */
[----:B------:R-:W-:Y:S02]  /*0100*/  CS2R R16, SRZ ;  /* 0x0000000000107805 */ /* 0x000fe4000001ff00 */
[----:B------:R-:W-:Y:S02]  /*0110*/  CS2R R18, SRZ ;  /* 0x0000000000127805 */ /* 0x000fe4000001ff00 */
[----:B------:R-:W-:Y:S02]  /*0120*/  CS2R R32, SRZ ;  /* 0x0000000000207805 */ /* 0x000fe4000001ff00 */
[----:B------:R-:W-:Y:S01]  /*0130*/  CS2R R34, SRZ ;  /* 0x0000000000227805 */ /* 0x000fe2000001ff00 */
[----:B------:R-:W5:Y:S01]  /*0140*/  S2UR UR5, SR_CgaCtaId ;  /* 0x00000000000579c3 */ /* 0x000f620000008800 */
[----:B------:R-:W-:Y:S01]  /*0150*/  UMOV UR4, 0x400 ;  /* 0x0000040000047882 */ /* 0x000fe20000000000 */
[----:B------:R-:W-:Y:S01]  /*0160*/  ULDC.64 UR8, c[0x0][0x218] ;  /* 0x0000860000087ab9 */ /* 0x000fe20000000a00 */
[----:B-1----:R-:W-:Y:S01]  /*0170*/  SHF.R.U32.HI R3, RZ, 0x1, R0 ;  /* 0x00000001ff037819 */ /* 0x002fe20000011600 */
[----:B---3--:R-:W-:-:S03]  /*0180*/  IMAD.SHL.U32 R2, R2, 0x80, RZ ;  /* 0x0000008002027824 */ /* 0x008fc600078e00ff */
[----:B------:R-:W-:-:S04]  /*0190*/  SGXT.U32 R3, R3, 0x7 ;  /* 0x000000070303781a */ /* 0x000fc80000000000 */
[----:B------:R-:W-:-:S05]  /*01a0*/  LOP3.LUT R3, R2, R3, RZ, 0xfc, !PT ;  /* 0x0000000302037212 */ /* 0x000fca00078efcff */
[----:B------:R-:W-:-:S05]  /*01b0*/  IMAD.HI R4, R3, 0x66666667, RZ ;  /* 0x6666666703047827 */ /* 0x000fca00078e02ff */
[----:B------:R-:W-:-:S04]  /*01c0*/  SHF.R.S32.HI R5, RZ, 0x1, R4 ;  /* 0x00000001ff057819 */ /* 0x000fc80000011404 */
[----:B------:R-:W-:Y:S01]  /*01d0*/  LEA.HI R6, R4, R5, RZ, 0x1 ;  /* 0x0000000504067211 */ /* 0x000fe200078f08ff */
[----:B----4-:R-:W-:Y:S02]  /*01e0*/  IMAD.SHL.U32 R5, R7, 0x20, RZ ;  /* 0x0000002007057824 */ /* 0x010fe400078e00ff */
[----:B------:R-:W-:Y:S02]  /*01f0*/  IMAD.SHL.U32 R4, R0, 0x10, RZ ;  /* 0x0000001000047824 */ /* 0x000fe400078e00ff */
[----:B------:R-:W-:-:S03]  /*0200*/  IMAD R7, R6, -0x5, R3 ;  /* 0xfffffffb06077824 */ /* 0x000fc600078e0203 */
[----:B------:R-:W-:Y:S01]  /*0210*/  LOP3.LUT R4, R5, 0x10, R4, 0xf8, !PT ;  /* 0x0000001005047812 */ /* 0x000fe200078ef804 */
[----:B------:R-:W-:-:S03]  /*0220*/  IMAD R7, R6, 0xa, R7 ;  /* 0x0000000a06077824 */ /* 0x000fc600078e0207 */
[----:B------:R-:W-:Y:S01]  /*0230*/  ISETP.GE.AND P1, PT, R4, 0x80, PT ;  /* 0x000000800400780c */ /* 0x000fe20003f26270 */
[----:B------:R-:W-:-:S03]  /*0240*/  IMAD.SHL.U32 R51, R7, 0x100, RZ ;  /* 0x0000010007337824 */ /* 0x000fc600078e00ff */
[----:B------:R-:W-:Y:S01]  /*0250*/  ISETP.LT.AND P1, PT, R3, 0x64, !P1 ;  /* 0x000000640300780c */ /* 0x000fe20004f21270 */
[----:B------:R-:W-:Y:S02]  /*0260*/  VIADD R49, R51, 0x80 ;  /* 0x0000008033317836 */ /* 0x000fe40000000000 */
[C---:B------:R-:W-:Y:S02]  /*0270*/  IMAD.IADD R7, R4.reuse, 0x1, R51 ;  /* 0x0000000104077824 */ /* 0x040fe400078e0233 */
[----:B------:R-:W-:Y:S02]  /*0280*/  IMAD.IADD R13, R4, 0x1, R49 ;  /* 0x00000001040d7824 */ /* 0x000fe400078e0231 */
[----:B--2---:R-:W-:-:S04]  /*0290*/  IMAD.WIDE R6, R7, 0x4, R56 ;  /* 0x0000000407067825 */ /* 0x004fc800078e0238 */
[----:B------:R-:W-:Y:S02]  /*02a0*/  IMAD.WIDE R12, R13, 0x4, R56 ;  /* 0x000000040d0c7825 */ /* 0x000fe400078e0238 */
[----:B------:R1:W2:Y:S04]  /*02b0*/  @P1 LDG.E.EL.128 R8, desc[UR6][R6.64] ;  /* 0x0000000606081981 */ /* 0x0002a8000c2e1d00 */
[----:B------:R3:W2:Y:S01]  /*02c0*/  @P1 LDG.E.EL.128 R28, desc[UR6][R12.64] ;  /* 0x000000060c1c1981 */ /* 0x0006a2000c2e1d00 */
[----:B------:R-:W-:-:S04]  /*02d0*/  VIADD R55, R51, 0x500 ;  /* 0x0000050033377836 */ /* 0x000fc80000000000 */
[----:B------:R-:W-:-:S04]  /*02e0*/  IMAD.IADD R15, R4, 0x1, R55 ;  /* 0x00000001040f7824 */ /* 0x000fc800078e0237 */
[----:B------:R-:W-:-:S05]  /*02f0*/  IMAD.WIDE R14, R15, 0x4, R56 ;  /* 0x000000040f0e7825 */ /* 0x000fca00078e0238 */
[----:B------:R4:W5:Y:S01]  /*0300*/  @P1 LDG.E.EL.128 R24, desc[UR6][R14.64] ;  /* 0x000000060e181981 */ /* 0x000962000c2e1d00 */
[----:B------:R-:W-:-:S05]  /*0310*/  LOP3.LUT R45, R4, 0x4, RZ, 0xfc, !PT ;  /* 0x00000004042d7812 */ /* 0x000fca00078efcff */
[C---:B-1----:R-:W-:Y:S02]  /*0320*/  IMAD.IADD R7, R45.reuse, 0x1, R51 ;  /* 0x000000012d077824 */ /* 0x042fe400078e0233 */
[----:B---3--:R-:W-:Y:S02]  /*0330*/  IMAD.IADD R13, R45, 0x1, R49 ;  /* 0x000000012d0d7824 */ /* 0x008fe400078e0231 */
[----:B------:R-:W-:-:S04]  /*0340*/  IMAD.WIDE R6, R7, 0x4, R56 ;  /* 0x0000000407067825 */ /* 0x000fc800078e0238 */
[----:B------:R-:W-:Y:S01]  /*0350*/  IMAD.WIDE R12, R13, 0x4, R56 ;  /* 0x000000040d0c7825 */ /* 0x000fe200078e0238 */
[----:B------:R1:W3:Y:S04]  /*0360*/  @P1 LDG.E.EL.128 R36, desc[UR6][R6.64] ;  /* 0x0000000606241981 */ /* 0x0002e8000c2e1d00 */
[----:B------:R1:W3:Y:S01]  /*0370*/  @P1 LDG.E.EL.128 R20, desc[UR6][R12.64] ;  /* 0x000000060c141981 */ /* 0x0002e2000c2e1d00 */
[----:B------:R-:W-:Y:S01]  /*0380*/  IMAD.IADD R41, R45, 0x1, R55 ;  /* 0x000000012d297824 */ /* 0x000fe200078e0237 */
[----:B------:R-:W-:-:S03]  /*0390*/  LOP3.LUT R44, R4, 0x8, RZ, 0xfc, !PT ;  /* 0x00000008042c7812 */ /* 0x000fc600078efcff */
[----:B------:R-:W-:-:S04]  /*03a0*/  IMAD.WIDE R40, R41, 0x4, R56 ;  /* 0x0000000429287825 */ /* 0x000fc800078e0238 */
[C---:B----4-:R-:W-:Y:S01]  /*03b0*/  IMAD.IADD R15, R44.reuse, 0x1, R51 ;  /* 0x000000012c0f7824 */ /* 0x050fe200078e0233 */
[----:B------:R-:W4:Y:S01]  /*03c0*/  @P1 LDG.E.EL.128 R16, desc[UR6][R40.64] ;  /* 0x0000000628101981 */ /* 0x000f22000c2e1d00 */
[----:B------:R-:W-:Y:S02]  /*03d0*/  IMAD.IADD R43, R44, 0x1, R49 ;  /* 0x000000012c2b7824 */ /* 0x000fe400078e0231 */
[--C-:B-1----:R-:W-:Y:S01]  /*03e0*/  IMAD.WIDE R6, R15, 0x4, R56.reuse ;  /* 0x000000040f067825 */ /* 0x102fe200078e0238 */
[----:B0-----:R-:W-:Y:S02]  /*03f0*/  CS2R R12, SRZ ;  /* 0x00000000000c7805 */ /* 0x001fe4000001ff00 */
[----:B------:R-:W-:Y:S02]  /*0400*/  CS2R R14, SRZ ;  /* 0x00000000000e7805 */ /* 0x000fe4000001ff00 */
[----:B------:R0:W3:Y:S02]  /*0410*/  @P1 LDG.E.EL.128 R32, desc[UR6][R6.64] ;  /* 0x0000000606201981 */ /* 0x0000e4000c2e1d00 */
[----:B0-----:R-:W-:-:S05]  /*0420*/  IMAD.WIDE R6, R43, 0x4, R56 ;  /* 0x000000042b067825 */ /* 0x001fca00078e0238 */
[----:B------:R0:W3:Y:S01]  /*0430*/  @P1 LDG.E.EL.128 R12, desc[UR6][R6.64] ;  /* 0x00000006060c1981 */ /* 0x0000e2000c2e1d00 */
[----:B------:R-:W-:-:S04]  /*0440*/  IMAD.IADD R47, R44, 0x1, R55 ;  /* 0x000000012c2f7824 */ /* 0x000fc800078e0237 */
[----:B------:R-:W-:Y:S01]  /*0450*/  IMAD.WIDE R46, R47, 0x4, R56 ;  /* 0x000000042f2e7825 */ /* 0x000fe200078e0238 */
[----:B--2---:R-:W-:Y:S02]  /*0460*/  FSETP.GT.AND P4, PT, R31, R11, PT ;  /* 0x0000000b1f00720b */ /* 0x004fe40003f84000 */
[----:B------:R-:W-:Y:S02]  /*0470*/  FSETP.GT.AND P3, PT, R30, R10, PT ;  /* 0x0000000a1e00720b */ /* 0x000fe40003f64000 */
[----:B------:R-:W-:Y:S02]  /*0480*/  FSETP.GT.AND P0, PT, R29, R9, PT ;  /* 0x000000091d00720b */ /* 0x000fe40003f04000 */
[----:B------:R-:W-:Y:S02]  /*0490*/  FSETP.GT.AND P5, PT, R28, R8, PT ;  /* 0x000000081c00720b */ /* 0x000fe40003fa4000 */
[----:B------:R-:W-:Y:S02]  /*04a0*/  FSETP.NAN.AND P6, PT, R31, R31, PT ;  /* 0x0000001f1f00720b */ /* 0x000fe40003fc8000 */
[----:B------:R-:W-:-:S03]  /*04b0*/  FSETP.NAN.AND P2, PT, R30, R30, PT ;  /* 0x0000001e1e00720b */ /* 0x000fc60003f48000 */
[----:B------:R-:W-:Y:S02]  /*04c0*/  @!P4 SEL R31, R31, R11, P6 ;  /* 0x0000000b1f1fc207 */ /* 0x000fe40003000000 */
[----:B------:R-:W-:Y:S02]  /*04d0*/  @!P3 SEL R30, R30, R10, P2 ;  /* 0x0000000a1e1eb207 */ /* 0x000fe40001000000 */
[C---:B------:R-:W-:Y:S02]  /*04e0*/  FSETP.NAN.AND P6, PT, R29.reuse, R29, PT ;  /* 0x0000001d1d00720b */ /* 0x040fe40003fc8000 */
[----:B------:R-:W-:Y:S02]  /*04f0*/  FSETP.NAN.AND P2, PT, R28, R28, PT ;  /* 0x0000001c1c00720b */ /* 0x000fe40003f48000 */
[----:B------:R-:W-:Y:S02]  /*0500*/  CS2R R10, SRZ ;  /* 0x00000000000a7805 */ /* 0x000fe4000001ff00 */
[----:B------:R-:W-:-:S02]  /*0510*/  @!P0 SEL R29, R29, R9, P6 ;  /* 0x000000091d1d8207 */ /* 0x000fc40003000000 */
[----:B------:R-:W-:Y:S02]  /*0520*/  @!P5 SEL R28, R28, R8, P2 ;  /* 0x000000081c1cd207 */ /* 0x000fe40001000000 */
[----:B------:R-:W-:-:S06]  /*0530*/  CS2R R8, SRZ ;  /* 0x0000000000087805 */ /* 0x000fcc000001ff00 */
[----:B------:R1:W2:Y:S01]  /*0540*/  @P1 LDG.E.EL.128 R8, desc[UR6][R46.64] ;  /* 0x000000062e081981 */ /* 0x0002a2000c2e1d00 */
[-C--:B-----5:R-:W-:Y:S02]  /*0550*/  FSETP.GEU.AND P6, PT, R31, R27.reuse, PT ;  /* 0x0000001b1f00720b */ /* 0x0a0fe40003fce000 */
[----:B------:R-:W-:Y:S02]  /*0560*/  FSETP.GEU.AND P2, PT, R30, R26, PT ;  /* 0x0000001a1e00720b */ /* 0x000fe40003f4e000 */
[----:B------:R-:W-:Y:S02]  /*0570*/  SEL R41, RZ, 0x1, !P4 ;  /* 0x00000001ff297807 */ /* 0x000fe40006000000 */
[----:B------:R-:W-:-:S07]  /*0580*/  FSETP.NAN.AND P4, PT, R27, R27, PT ;  /* 0x0000001b1b00720b */ /* 0x000fce0003f88000 */
[----:B------:R-:W-:Y:S02]  /*0590*/  @P6 SEL R27, R27, R31, P4 ;  /* 0x0000001f1b1b6207 */ /* 0x000fe40002000000 */
[----:B------:R-:W-:-:S04]  /*05a0*/  FSETP.NAN.AND P4, PT, R26, R26, PT ;  /* 0x0000001a1a00720b */ /* 0x000fc80003f88000 */
[----:B------:R-:W-:Y:S02]  /*05b0*/  @P2 SEL R26, R26, R30, P4 ;  /* 0x0000001e1a1a2207 */ /* 0x000fe40002000000 */
[-C--:B------:R-:W-:Y:S02]  /*05c0*/  FSETP.GEU.AND P4, PT, R29, R25.reuse, PT ;  /* 0x000000191d00720b */ /* 0x080fe40003f8e000 */
[----:B0-----:R-:W-:Y:S02]  /*05d0*/  SEL R7, RZ, 0x1, !P3 ;  /* 0x00000001ff077807 */ /* 0x001fe40005800000 */
[----:B------:R-:W-:Y:S02]  /*05e0*/  FSETP.GEU.AND P3, PT, R28, R24, PT ;  /* 0x000000181c00720b */ /* 0x000fe40003f6e000 */
[----:B------:R-:W-:Y:S02]  /*05f0*/  SEL R6, R41, 0x2, P6 ;  /* 0x0000000229067807 */ /* 0x000fe40003000000 */
[----:B------:R-:W-:-:S02]  /*0600*/  FSETP.NAN.AND P6, PT, R25, R25, PT ;  /* 0x000000191900720b */ /* 0x000fc40003fc8000 */
[----:B------:R-:W-:Y:S02]  /*0610*/  SEL R7, R7, 0x2, P2 ;  /* 0x0000000207077807 */ /* 0x000fe40001000000 */
[----:B---3--:R-:W-:Y:S02]  /*0620*/  FSETP.GT.AND P2, PT, R23, R39, PT ;  /* 0x000000271700720b */ /* 0x008fe40003f44000 */
[----:B------:R-:W-:Y:S02]  /*0630*/  @P4 SEL R25, R25, R29, P6 ;  /* 0x0000001d19194207 */ /* 0x000fe40003000000 */
[----:B------:R-:W-:Y:S02]  /*0640*/  FSETP.NAN.AND P6, PT, R24, R24, PT ;  /* 0x000000181800720b */ /* 0x000fe40003fc8000 */
[----:B-1----:R-:W-:Y:S02]  /*0650*/  SEL R47, RZ, 0x1, !P0 ;  /* 0x00000001ff2f7807 */ /* 0x002fe40004000000 */
[----:B------:R-:W-:-:S02]  /*0660*/  FSETP.GT.AND P0, PT, R22, R38, PT ;  /* 0x000000261600720b */ /* 0x000fc40003f04000 */
[----:B------:R-:W-:Y:S02]  /*0670*/  @P3 SEL R24, R24, R28, P6 ;  /* 0x0000001c18183207 */ /* 0x000fe40003000000 */
[----:B------:R-:W-:Y:S02]  /*0680*/  FSETP.NAN.AND P6, PT, R23, R23, PT ;  /* 0x000000171700720b */ /* 0x000fe40003fc8000 */
[----:B------:R-:W-:Y:S02]  /*0690*/  SEL R47, R47, 0x2, P4 ;  /* 0x000000022f2f7807 */ /* 0x000fe40002000000 */
[----:B------:R-:W-:Y:S02]  /*06a0*/  FSETP.GT.AND P4, PT, R21, R37, PT ;  /* 0x000000251500720b */ /* 0x000fe40003f84000 */
[----:B------:R-:W-:Y:S02]  /*06b0*/  @!P2 SEL R23, R23, R39, P6 ;  /* 0x000000271717a207 */ /* 0x000fe40003000000 */
[----:B------:R-:W-:-:S02]  /*06c0*/  SEL R53, RZ, 0x1, !P5 ;  /* 0x00000001ff357807 */ /* 0x000fc40006800000 */
[----:B------:R-:W-:Y:S02]  /*06d0*/  FSETP.NAN.AND P6, PT, R22, R22, PT ;  /* 0x000000161600720b */ /* 0x000fe40003fc8000 */
[----:B------:R-:W-:Y:S02]  /*06e0*/  FSETP.GT.AND P5, PT, R20, R36, PT ;  /* 0x000000241400720b */ /* 0x000fe40003fa4000 */
[----:B------:R-:W-:Y:S02]  /*06f0*/  @!P0 SEL R22, R22, R38, P6 ;  /* 0x0000002616168207 */ /* 0x000fe40003000000 */
[----:B------:R-:W-:Y:S02]  /*0700*/  LOP3.LUT R48, R4, 0xc, RZ, 0xfc, !PT ;  /* 0x0000000c04307812 */ /* 0x000fe400078efcff */
[----:B------:R-:W-:Y:S02]  /*0710*/  FSETP.NAN.AND P6, PT, R21, R21, PT ;  /* 0x000000151500720b */ /* 0x000fe40003fc8000 */
[----:B------:R-:W-:-:S02]  /*0720*/  SEL R53, R53, 0x2, P3 ;  /* 0x0000000235357807 */ /* 0x000fc40001800000 */
[----:B----4-:R-:W-:Y:S01]  /*0730*/  FSETP.GEU.AND P3, PT, R23, R19, PT ;  /* 0x000000131700720b */ /* 0x010fe20003f6e000 */
[----:B------:R-:W-:Y:S01]  /*0740*/  IMAD.IADD R31, R48, 0x1, R51 ;  /* 0x00000001301f7824 */ /* 0x000fe200078e0233 */
[----:B------:R-:W-:Y:S02]  /*0750*/  @!P4 SEL R21, R21, R37, P6 ;  /* 0x000000251515c207 */ /* 0x000fe40003000000 */
[C---:B------:R-:W-:Y:S02]  /*0760*/  FSETP.NAN.AND P6, PT, R20.reuse, R20, PT ;  /* 0x000000141400720b */ /* 0x040fe40003fc8000 */
[----:B------:R-:W-:Y:S02]  /*0770*/  CS2R R40, SRZ ;  /* 0x0000000000287805 */ /* 0x000fe4000001ff00 */
[----:B------:R-:W-:Y:S01]  /*0780*/  CS2R R42, SRZ ;  /* 0x00000000002a7805 */ /* 0x000fe2000001ff00 */
[----:B------:R-:W-:Y:S01]  /*0790*/  IMAD.WIDE R30, R31, 0x4, R56 ;  /* 0x000000041f1e7825 */ /* 0x000fe200078e0238 */
[----:B------:R-:W-:-:S02]  /*07a0*/  @!P5 SEL R20, R20, R36, P6 ;  /* 0x000000241414d207 */ /* 0x000fc40003000000 */
[----:B------:R-:W-:Y:S02]  /*07b0*/  SEL R46, RZ, 0x1, !P2 ;  /* 0x00000001ff2e7807 */ /* 0x000fe40005000000 */
[C---:B------:R-:W-:Y:S01]  /*07c0*/  FSETP.NAN.AND P6, PT, R19.reuse, R19, PT ;  /* 0x000000131300720b */ /* 0x040fe20003fc8000 */
[----:B------:R-:W-:Y:S01]  /*07d0*/  IMAD.IADD R37, R48, 0x1, R49 ;  /* 0x0000000130257824 */ /* 0x000fe200078e0231 */
[----:B------:R-:W-:Y:S01]  /*07e0*/  FSETP.GEU.AND P2, PT, R22, R18, PT ;  /* 0x000000121600720b */ /* 0x000fe20003f4e000 */
[----:B------:R0:W3:Y:S01]  /*07f0*/  @P1 LDG.E.EL.128 R40, desc[UR6][R30.64] ;  /* 0x000000061e281981 */ /* 0x0000e2000c2e1d00 */
[----:B------:R-:W-:Y:S02]  /*0800*/  @P3 SEL R19, R19, R23, P6 ;  /* 0x0000001713133207 */ /* 0x000fe40003000000 */
[----:B------:R-:W-:Y:S02]  /*0810*/  CS2R R28, SRZ ;  /* 0x00000000001c7805 */ /* 0x000fe4000001ff00 */
[----:B------:R-:W-:Y:S01]  /*0820*/  SEL R46, R46, 0x2, P3 ;  /* 0x000000022e2e7807 */ /* 0x000fe20001800000 */
[----:B------:R-:W-:Y:S01]  /*0830*/  IMAD.WIDE R36, R37, 0x4, R56 ;  /* 0x0000000425247825 */ /* 0x000fe200078e0238 */
[----:B------:R-:W-:-:S02]  /*0840*/  FSETP.GEU.AND P3, PT, R21, R17, PT ;  /* 0x000000111500720b */ /* 0x000fc40003f6e000 */
[----:B0-----:R-:W-:Y:S02]  /*0850*/  CS2R R30, SRZ ;  /* 0x00000000001e7805 */ /* 0x001fe4000001ff00 */
[----:B------:R-:W-:Y:S02]  /*0860*/  FSETP.NAN.AND P6, PT, R18, R18, PT ;  /* 0x000000121200720b */ /* 0x000fe40003fc8000 */
[----:B------:R-:W-:Y:S02]  /*0870*/  SEL R49, RZ, 0x1, !P0 ;  /* 0x00000001ff317807 */ /* 0x000fe40004000000 */
[----:B------:R-:W-:Y:S01]  /*0880*/  FSETP.GEU.AND P0, PT, R20, R16, PT ;  /* 0x000000101400720b */ /* 0x000fe20003f0e000 */
[----:B------:R-:W3:Y:S01]  /*0890*/  @P1 LDG.E.EL.128 R28, desc[UR6][R36.64] ;  /* 0x00000006241c1981 */ /* 0x000ee2000c2e1d00 */
[----:B------:R-:W-:Y:S02]  /*08a0*/  @P2 SEL R18, R18, R22, P6 ;  /* 0x0000001612122207 */ /* 0x000fe40003000000 */
[----:B------:R-:W-:-:S02]  /*08b0*/  FSETP.NAN.AND P6, PT, R17, R17, PT ;  /* 0x000000111100720b */ /* 0x000fc40003fc8000 */
[----:B------:R-:W-:Y:S02]  /*08c0*/  SEL R49, R49, 0x2, P2 ;  /* 0x0000000231317807 */ /* 0x000fe40001000000 */
[----:B------:R-:W-:Y:S02]  /*08d0*/  @P3 SEL R17, R17, R21, P6 ;  /* 0x0000001511113207 */ /* 0x000fe40003000000 */
[C---:B------:R-:W-:Y:S02]  /*08e0*/  FSETP.NAN.AND P6, PT, R16.reuse, R16, PT ;  /* 0x000000101000720b */ /* 0x040fe40003fc8000 */
[----:B------:R-:W-:Y:S02]  /*08f0*/  FSETP.GT.AND P2, PT, R15, R35, PT ;  /* 0x000000230f00720b */ /* 0x000fe40003f44000 */
[----:B------:R-:W-:Y:S02]  /*0900*/  @P0 SEL R16, R16, R20, P6 ;  /* 0x0000001410100207 */ /* 0x000fe40003000000 */
[----:B------:R-:W-:-:S02]  /*0910*/  FSETP.GT.AND P6, PT, R14, R34, PT ;  /* 0x000000220e00720b */ /* 0x000fc40003fc4000 */
[----:B------:R-:W-:Y:S02]  /*0920*/  SEL R52, RZ, 0x1, !P5 ;  /* 0x00000001ff347807 */ /* 0x000fe40006800000 */
[----:B------:R-:W-:Y:S02]  /*0930*/  SEL R50, RZ, 0x1, !P4 ;  /* 0x00000001ff327807 */ /* 0x000fe40006000000 */
[----:B------:R-:W-:Y:S02]  /*0940*/  FSETP.NAN.AND P5, PT, R15, R15, PT ;  /* 0x0000000f0f00720b */ /* 0x000fe40003fa8000 */
[----:B------:R-:W-:Y:S02]  /*0950*/  FSETP.GT.AND P4, PT, R13, R33, PT ;  /* 0x000000210d00720b */ /* 0x000fe40003f84000 */
[----:B------:R-:W-:Y:S02]  /*0960*/  @!P2 SEL R15, R15, R35, P5 ;  /* 0x000000230f0fa207 */ /* 0x000fe40002800000 */
[----:B------:R-:W-:-:S02]  /*0970*/  FSETP.NAN.AND P5, PT, R14, R14, PT ;  /* 0x0000000e0e00720b */ /* 0x000fc40003fa8000 */
[----:B------:R-:W-:Y:S02]  /*0980*/  SEL R50, R50, 0x2, P3 ;  /* 0x0000000232327807 */ /* 0x000fe40001800000 */
[----:B------:R-:W-:Y:S02]  /*0990*/  @!P6 SEL R14, R14, R34, P5 ;  /* 0x000000220e0ee207 */ /* 0x000fe40002800000 */
[C---:B------:R-:W-:Y:S02]  /*09a0*/  FSETP.NAN.AND P5, PT, R13.reuse, R13, PT ;  /* 0x0000000d0d00720b */ /* 0x040fe40003fa8000 */
[----:B------:R-:W-:Y:S02]  /*09b0*/  FSETP.GT.AND P3, PT, R12, R32, PT ;  /* 0x000000200c00720b */ /* 0x000fe40003f64000 */
[----:B------:R-:W-:Y:S01]  /*09c0*/  @!P4 SEL R13, R13, R33, P5 ;  /* 0x000000210d0dc207 */ /* 0x000fe20002800000 */
[----:B------:R-:W-:Y:S01]  /*09d0*/  IMAD.IADD R35, R48, 0x1, R55 ;  /* 0x0000000130237824 */ /* 0x000fe200078e0237 */
[----:B------:R-:W-:-:S02]  /*09e0*/  SEL R52, R52, 0x2, P0 ;  /* 0x0000000234347807 */ /* 0x000fc40000000000 */
[----:B------:R-:W-:Y:S02]  /*09f0*/  CS2R R20, SRZ ;  /* 0x0000000000147805 */ /* 0x000fe4000001ff00 */
[----:B------:R-:W-:Y:S02]  /*0a00*/  CS2R R22, SRZ ;  /* 0x0000000000167805 */ /* 0x000fe4000001ff00 */
[C---:B------:R-:W-:Y:S01]  /*0a10*/  FSETP.NAN.AND P0, PT, R12.reuse, R12, PT ;  /* 0x0000000c0c00720b */ /* 0x040fe20003f08000 */
[----:B------:R-:W-:Y:S01]  /*0a20*/  IMAD.WIDE R34, R35, 0x4, R56 ;  /* 0x0000000423227825 */ /* 0x000fe200078e0238 */
[----:B------:R-:W-:Y:S02]  /*0a30*/  SEL R54, RZ, 0x1, !P6 ;  /* 0x00000001ff367807 */ /* 0x000fe40007000000 */
[----:B------:R-:W-:Y:S02]  /*0a40*/  @!P3 SEL R12, R12, R32, P0 ;  /* 0x000000200c0cb207 */ /* 0x000fe40000000000 */
[----:B------:R0:W4:Y:S01]  /*0a50*/  @P1 LDG.E.EL.128 R20, desc[UR6][R34.64] ;  /* 0x0000000622141981 */ /* 0x000122000c2e1d00 */
[----:B------:R-:W-:Y:S01]  /*0a60*/  SEL R55, RZ, 0x1, !P4 ;  /* 0x00000001ff377807 */ /* 0x000fe20006000000 */
[----:B------:R-:W-:-:S04]  /*0a70*/  VIADD R51, R51, 0x580 ;  /* 0x0000058033337836 */ /* 0x000fc80000000000 */
[----:B------:R-:W-:-:S04]  /*0a80*/  IMAD.IADD R33, R4, 0x1, R51 ;  /* 0x0000000104217824 */ /* 0x000fc800078e0233 */
[----:B------:R-:W-:Y:S01]  /*0a90*/  IMAD.WIDE R32, R33, 0x4, R56 ;  /* 0x0000000421207825 */ /* 0x000fe200078e0238 */
[-C--:B--2---:R-:W-:Y:S02]  /*0aa0*/  FSETP.GEU.AND P5, PT, R14, R10.reuse, PT ;  /* 0x0000000a0e00720b */ /* 0x084fe40003fae000 */
[----:B------:R-:W-:Y:S02]  /*0ab0*/  FSETP.GEU.AND P0, PT, R13, R9, PT ;  /* 0x000000090d00720b */ /* 0x000fe40003f0e000 */
[----:B------:R-:W-:Y:S02]  /*0ac0*/  FSETP.NAN.AND P6, PT, R10, R10, PT ;  /* 0x0000000a0a00720b */ /* 0x000fe40003fc8000 */
[----:B------:R-:W-:-:S07]  /*0ad0*/  SEL R54, R54, 0x2, P5 ;  /* 0x0000000236367807 */ /* 0x000fce0002800000 */
[----:B------:R-:W-:Y:S02]  /*0ae0*/  @P5 SEL R10, R10, R14, P6 ;  /* 0x0000000e0a0a5207 */ /* 0x000fe40003000000 */
[-C--:B------:R-:W-:Y:S02]  /*0af0*/  FSETP.GEU.AND P5, PT, R12, R8.reuse, PT ;  /* 0x000000080c00720b */ /* 0x080fe40003fae000 */
[----:B------:R-:W-:Y:S02]  /*0b00*/  FSETP.NAN.AND P6, PT, R9, R9, PT ;  /* 0x000000090900720b */ /* 0x000fe40003fc8000 */
[----:B------:R-:W-:Y:S02]  /*0b10*/  FSETP.GEU.AND P4, PT, R15, R11, PT ;  /* 0x0000000b0f00720b */ /* 0x000fe40003f8e000 */
[----:B------:R-:W-:Y:S02]  /*0b20*/  @P0 SEL R9, R9, R13, P6 ;  /* 0x0000000d09090207 */ /* 0x000fe40003000000 */
[----:B------:R-:W-:-:S05]  /*0b30*/  FSETP.NAN.AND P6, PT, R8, R8, PT ;  /* 0x000000080800720b */ /* 0x000fca0003fc8000 */
[----:B------:R-:W-:Y:S02]  /*0b40*/  @P5 SEL R8, R8, R12, P6 ;  /* 0x0000000c08085207 */ /* 0x000fe40003000000 */
[C---:B------:R-:W-:Y:S02]  /*0b50*/  FSETP.NAN.AND P6, PT, R11.reuse, R11, PT ;  /* 0x0000000b0b00720b */ /* 0x040fe40003fc8000 */
[----:B------:R-:W-:Y:S02]  /*0b60*/  CS2R R12, SRZ ;  /* 0x00000000000c7805 */ /* 0x000fe4000001ff00 */
[----:B------:R-:W-:Y:S02]  /*0b70*/  @P4 SEL R11, R11, R15, P6 ;  /* 0x0000000f0b0b4207 */ /* 0x000fe40003000000 */
[----:B------:R-:W-:-:S06]  /*0b80*/  CS2R R14, SRZ ;  /* 0x00000000000e7805 */ /* 0x000fcc000001ff00 */
[----:B------:R1:W2:Y:S01]  /*0b90*/  @P1 LDG.E.EL.128 R12, desc[UR6][R32.64] ;  /* 0x00000006200c1981 */ /* 0x0002a2000c2e1d00 */
[----:B------:R-:W-:Y:S02]  /*0ba0*/  SEL R55, R55, 0x2, P0 ;  /* 0x0000000237377807 */ /* 0x000fe40000000000 */
[----:B0-----:R-:W-:Y:S02]  /*0bb0*/  SEL R34, RZ, 0x1, !P3 ;  /* 0x00000001ff227807 */ /* 0x001fe40005800000 */
[C---:B---3--:R-:W-:Y:S02]  /*0bc0*/  FSETP.GT.AND P0, PT, R31.reuse, R43, PT ;  /* 0x0000002b1f00720b */ /* 0x048fe40003f04000 */
[----:B------:R-:W-:Y:S02]  /*0bd0*/  FSETP.GT.AND P3, PT, R30, R42, PT ;  /* 0x0000002a1e00720b */ /* 0x000fe40003f64000 */
[----:B------:R-:W-:-:S09]  /*0be0*/  FSETP.NAN.AND P6, PT, R31, R31, PT ;  /* 0x0000001f1f00720b */ /* 0x000fd20003fc8000 */
[----:B------:R-:W-:Y:S02]  /*0bf0*/  @!P0 SEL R31, R31, R43, P6 ;  /* 0x0000002b1f1f8207 */ /* 0x000fe40003000000 */
[----:B------:R-:W-:-:S04]  /*0c00*/  FSETP.NAN.AND P6, PT, R30, R30, PT ;  /* 0x0000001e1e00720b */ /* 0x000fc80003fc8000 */
[----:B------:R-:W-:Y:S02]  /*0c10*/  @!P3 SEL R30, R30, R42, P6 ;  /* 0x0000002a1e1eb207 */ /* 0x000fe40003000000 */
[----:B------:R-:W-:Y:S02]  /*0c20*/  SEL R42, R34, 0x2, P5 ;  /* 0x00000002222a7807 */ /* 0x000fe40002800000 */
[C---:B------:R-:W-:Y:S02]  /*0c30*/  FSETP.GT.AND P5, PT, R29.reuse, R41, PT ;  /* 0x000000291d00720b */ /* 0x040fe40003fa4000 */
[----:B------:R-:W-:-:S11]  /*0c40*/  FSETP.NAN.AND P6, PT, R29, R29, PT ;  /* 0x0000001d1d00720b */ /* 0x000fd60003fc8000 */
[----:B------:R-:W-:Y:S02]  /*0c50*/  @!P5 SEL R29, R29, R41, P6 ;  /* 0x000000291d1dd207 */ /* 0x000fe40003000000 */
[----:B------:R-:W-:Y:S02]  /*0c60*/  SEL R41, RZ, 0x1, !P2 ;  /* 0x00000001ff297807 */ /* 0x000fe40005000000 */
[C---:B------:R-:W-:Y:S02]  /*0c70*/  FSETP.GT.AND P2, PT, R28.reuse, R40, PT ;  /* 0x000000281c00720b */ /* 0x040fe40003f44000 */
[----:B------:R-:W-:Y:S02]  /*0c80*/  SEL R41, R41, 0x2, P4 ;  /* 0x0000000229297807 */ /* 0x000fe40002000000 */
[----:B------:R-:W-:Y:S02]  /*0c90*/  FSETP.NAN.AND P6, PT, R28, R28, PT ;  /* 0x0000001c1c00720b */ /* 0x000fe40003fc8000 */
[----:B----4-:R-:W-:-:S02]  /*0ca0*/  FSETP.GEU.AND P4, PT, R30, R22, PT ;  /* 0x000000161e00720b */ /* 0x010fc40003f8e000 */
[----:B------:R-:W-:Y:S02]  /*0cb0*/  SEL R43, RZ, 0x1, !P5 ;  /* 0x00000001ff2b7807 */ /* 0x000fe40006800000 */
[----:B------:R-:W-:-:S03]  /*0cc0*/  FSETP.GEU.AND P5, PT, R29, R21, PT ;  /* 0x000000151d00720b */ /* 0x000fc60003fae000 */
[----:B------:R-:W-:Y:S02]  /*0cd0*/  @!P2 SEL R28, R28, R40, P6 ;  /* 0x000000281c1ca207 */ /* 0x000fe40003000000 */
[----:B------:R-:W-:Y:S02]  /*0ce0*/  FSETP.NAN.AND P6, PT, R22, R22, PT ;  /* 0x000000161600720b */ /* 0x000fe40003fc8000 */
[----:B------:R-:W-:Y:S02]  /*0cf0*/  SEL R40, RZ, 0x1, !P3 ;  /* 0x00000001ff287807 */ /* 0x000fe40005800000 */
[----:B------:R-:W-:Y:S02]  /*0d00*/  FSETP.GEU.AND P3, PT, R28, R20, PT ;  /* 0x000000141c00720b */ /* 0x000fe40003f6e000 */
[----:B------:R-:W-:Y:S02]  /*0d10*/  @P4 SEL R22, R22, R30, P6 ;  /* 0x0000001e16164207 */ /* 0x000fe40003000000 */
[----:B------:R-:W-:-:S02]  /*0d20*/  FSETP.NAN.AND P6, PT, R21, R21, PT ;  /* 0x000000151500720b */ /* 0x000fc40003fc8000 */
[----:B------:R-:W-:Y:S02]  /*0d30*/  SEL R40, R40, 0x2, P4 ;  /* 0x0000000228287807 */ /* 0x000fe40002000000 */
[----:B------:R-:W-:Y:S02]  /*0d40*/  FSETP.GEU.AND P4, PT, R31, R23, PT ;  /* 0x000000171f00720b */ /* 0x000fe40003f8e000 */
[----:B------:R-:W-:Y:S01]  /*0d50*/  @P5 SEL R21, R21, R29, P6 ;  /* 0x0000001d15155207 */ /* 0x000fe20003000000 */
[----:B------:R-:W-:Y:S01]  /*0d60*/  IMAD.IADD R29, R45, 0x1, R51 ;  /* 0x000000012d1d7824 */ /* 0x000fe200078e0233 */
[----:B------:R-:W-:Y:S02]  /*0d70*/  FSETP.NAN.AND P6, PT, R20, R20, PT ;  /* 0x000000141400720b */ /* 0x000fe40003fc8000 */
[----:B------:R-:W-:Y:S02]  /*0d80*/  CS2R R36, SRZ ;  /* 0x0000000000247805 */ /* 0x000fe4000001ff00 */
[----:B------:R-:W-:-:S02]  /*0d90*/  CS2R R38, SRZ ;  /* 0x0000000000267805 */ /* 0x000fc4000001ff00 */
[----:B------:R-:W-:Y:S01]  /*0da0*/  @P3 SEL R20, R20, R28, P6 ;  /* 0x0000001c14143207 */ /* 0x000fe20003000000 */
[----:B------:R-:W-:Y:S01]  /*0db0*/  IMAD.WIDE R28, R29, 0x4, R56 ;  /* 0x000000041d1c7825 */ /* 0x000fe200078e0238 */
[----:B------:R-:W-:-:S04]  /*0dc0*/  FSETP.NAN.AND P6, PT, R23, R23, PT ;  /* 0x000000171700720b */ /* 0x000fc80003fc8000 */
[----:B------:R-:W-:Y:S01]  /*0dd0*/  @P4 SEL R23, R23, R31, P6 ;  /* 0x0000001f17174207 */ /* 0x000fe20003000000 */
[----:B------:R0:W3:Y:S01]  /*0de0*/  @P1 LDG.E.EL.128 R36, desc[UR6][R28.64] ;  /* 0x000000061c241981 */ /* 0x0000e2000c2e1d00 */
[----:B------:R-:W-:Y:S01]  /*0df0*/  SEL R43, R43, 0x2, P5 ;  /* 0x000000022b2b7807 */ /* 0x000fe20002800000 */
[--C-:B------:R-:W-:Y:S01]  /*0e00*/  IMAD.IADD R31, R44, 0x1, R51.reuse ;  /* 0x000000012c1f7824 */ /* 0x100fe200078e0233 */
[----:B-1----:R-:W-:Y:S02]  /*0e10*/  CS2R R32, SRZ ;  /* 0x0000000000207805 */ /* 0x002fe4000001ff00 */
[----:B------:R-:W-:Y:S01]  /*0e20*/  CS2R R34, SRZ ;  /* 0x0000000000227805 */ /* 0x000fe2000001ff00 */
[----:B------:R-:W-:Y:S01]  /*0e30*/  IMAD.IADD R51, R48, 0x1, R51 ;  /* 0x0000000130337824 */ /* 0x000fe200078e0233 */
[----:B0-----:R-:W-:Y:S02]  /*0e40*/  CS2R R28, SRZ ;  /* 0x00000000001c7805 */ /* 0x001fe4000001ff00 */
[----:B--2---:R-:W-:-:S02]  /*0e50*/  FSETP.GEU.AND P6, PT, R24, R12, PT ;  /* 0x0000000c1800720b */ /* 0x004fc40003fce000 */
[----:B------:R-:W-:Y:S02]  /*0e60*/  FSETP.NAN.AND P5, PT, R12, R12, PT ;  /* 0x0000000c0c00720b */ /* 0x000fe40003fa8000 */
[----:B------:R-:W-:-:S09]  /*0e70*/  SEL R53, R53, 0x3, P6 ;  /* 0x0000000335357807 */ /* 0x000fd20003000000 */
[----:B------:R-:W-:Y:S02]  /*0e80*/  @P6 FSEL R12, R12, R24, P5 ;  /* 0x000000180c0c6208 */ /* 0x000fe40002800000 */
[-C--:B------:R-:W-:Y:S02]  /*0e90*/  FSETP.GEU.AND P5, PT, R25, R13.reuse, PT ;  /* 0x0000000d1900720b */ /* 0x080fe40003fae000 */
[----:B------:R-:W-:-:S11]  /*0ea0*/  FSETP.NAN.AND P6, PT, R13, R13, PT ;  /* 0x0000000d0d00720b */ /* 0x000fd60003fc8000 */
[----:B------:R-:W-:Y:S01]  /*0eb0*/  @P5 FSEL R13, R13, R25, P6 ;  /* 0x000000190d0d5208 */ /* 0x000fe20003000000 */
[----:B------:R-:W-:-:S05]  /*0ec0*/  IMAD.WIDE R24, R31, 0x4, R56 ;  /* 0x000000041f187825 */ /* 0x000fca00078e0238 */
[----:B------:R0:W2:Y:S01]  /*0ed0*/  @P1 LDG.E.EL.128 R32, desc[UR6][R24.64] ;  /* 0x0000000618201981 */ /* 0x0000a2000c2e1d00 */
[----:B------:R-:W-:Y:S01]  /*0ee0*/  CS2R R30, SRZ ;  /* 0x00000000001e7805 */ /* 0x000fe2000001ff00 */
[----:B------:R-:W-:-:S05]  /*0ef0*/  IMAD.WIDE R56, R51, 0x4, R56 ;  /* 0x0000000433387825 */ /* 0x000fca00078e0238 */
[----:B------:R-:W4:Y:S01]  /*0f00*/  @P1 LDG.E.EL.128 R28, desc[UR6][R56.64] ;  /* 0x00000006381c1981 */ /* 0x000f22000c2e1d00 */
[-C--:B------:R-:W-:Y:S02]  /*0f10*/  FSETP.GEU.AND P6, PT, R26, R14.reuse, PT ;  /* 0x0000000e1a00720b */ /* 0x080fe40003fce000 */
[----:B------:R-:W-:Y:S02]  /*0f20*/  SEL R44, R47, 0x3, P5 ;  /* 0x000000032f2c7807 */ /* 0x000fe40002800000 */
[----:B------:R-:W-:-:S09]  /*0f30*/  FSETP.NAN.AND P5, PT, R14, R14, PT ;  /* 0x0000000e0e00720b */ /* 0x000fd20003fa8000 */
[----:B------:R-:W-:Y:S02]  /*0f40*/  @P6 FSEL R14, R14, R26, P5 ;  /* 0x0000001a0e0e6208 */ /* 0x000fe40002800000 */
[-C--:B------:R-:W-:Y:S02]  /*0f50*/  FSETP.GEU.AND P5, PT, R27, R15.reuse, PT ;  /* 0x0000000f1b00720b */ /* 0x080fe40003fae000 */
[----:B0-----:R-:W-:Y:S02]  /*0f60*/  SEL R24, R7, 0x3, P6 ;  /* 0x0000000307187807 */ /* 0x001fe40003000000 */
[----:B------:R-:W-:Y:S02]  /*0f70*/  FSETP.NAN.AND P6, PT, R15, R15, PT ;  /* 0x0000000f0f00720b */ /* 0x000fe40003fc8000 */
[----:B------:R-:W-:-:S07]  /*0f80*/  SEL R7, RZ, 0x1, !P2 ;  /* 0x00000001ff077807 */ /* 0x000fce0005000000 */
[----:B------:R-:W-:Y:S02]  /*0f90*/  @P5 FSEL R15, R15, R27, P6 ;  /* 0x0000001b0f0f5208 */ /* 0x000fe40003000000 */
[----:B------:R-:W-:Y:S01]  /*0fa0*/  SEL R25, R6, 0x3, P5 ;  /* 0x0000000306197807 */ /* 0x000fe20002800000 */
[----:B------:R-:W-:Y:S01]  /*0fb0*/  IMAD.SHL.U32 R6, R0, 0x2, RZ ;  /* 0x0000000200067824 */ /* 0x000fe200078e00ff */
[----:B------:R-:W-:Y:S01]  /*0fc0*/  UPRMT UR4, UR5, 0x654, UR4 ;  /* 0x0000065405047896 */ /* 0x000fe20008000004 */
[----:B------:R-:W-:Y:S01]  /*0fd0*/  IMAD R26, R3, 0x80, R4 ;  /* 0x00000080031a7824 */ /* 0x000fe200078e0204 */
[----:B------:R-:W-:Y:S02]  /*0fe0*/  SHF.R.U32.HI R3, RZ, 0x5, R0 ;  /* 0x00000005ff037819 */ /* 0x000fe40000011600 */
[----:B------:R-:W-:Y:S02]  /*0ff0*/  LOP3.LUT R6, R6, 0x1fc, RZ, 0xc0, !PT ;  /* 0x000001fc06067812 */ /* 0x000fe400078ec0ff */
[----:B------:R-:W-:-:S02]  /*1000*/  LOP3.LUT R3, R2, 0x7, R3, 0xf8, !PT ;  /* 0x0000000702037812 */ /* 0x000fc400078ef803 */
[----:B------:R-:W-:Y:S02]  /*1010*/  LOP3.LUT R5, R5, 0x1f, R0, 0xf8, !PT ;  /* 0x0000001f05057812 */ /* 0x000fe400078ef800 */
[-C--:B---3--:R-:W-:Y:S02]  /*1020*/  FSETP.GEU.AND P6, PT, R16, R36.reuse, PT ;  /* 0x000000241000720b */ /* 0x088fe40003fce000 */
[----:B------:R-:W-:Y:S02]  /*1030*/  FSETP.GEU.AND P2, PT, R17, R37, PT ;  /* 0x000000251100720b */ /* 0x000fe40003f4e000 */
[----:B------:R-:W-:-:S09]  /*1040*/  FSETP.NAN.AND P5, PT, R36, R36, PT ;  /* 0x000000242400720b */ /* 0x000fd20003fa8000 */
[----:B------:R-:W-:Y:S02]  /*1050*/  @P6 FSEL R36, R36, R16, P5 ;  /* 0x0000001024246208 */ /* 0x000fe40002800000 */
[----:B------:R-:W-:-:S04]  /*1060*/  FSETP.NAN.AND P5, PT, R37, R37, PT ;  /* 0x000000252500720b */ /* 0x000fc80003fa8000 */
[----:B------:R-:W-:Y:S02]  /*1070*/  @P2 FSEL R37, R37, R17, P5 ;  /* 0x0000001125252208 */ /* 0x000fe40002800000 */
[-C--:B------:R-:W-:Y:S02]  /*1080*/  FSETP.GEU.AND P5, PT, R18, R38.reuse, PT ;  /* 0x000000261200720b */ /* 0x080fe40003fae000 */
[----:B------:R-:W-:Y:S02]  /*1090*/  SEL R52, R52, 0x3, P6 ;  /* 0x0000000334347807 */ /* 0x000fe40003000000 */
[----:B------:R-:W-:Y:S02]  /*10a0*/  SEL R17, R50, 0x3, P2 ;  /* 0x0000000332117807 */ /* 0x000fe40001000000 */
[----:B------:R-:W-:Y:S02]  /*10b0*/  FSETP.GEU.AND P6, PT, R19, R39, PT ;  /* 0x000000271300720b */ /* 0x000fe40003fce000 */
[----:B------:R-:W-:-:S02]  /*10c0*/  FSETP.NAN.AND P2, PT, R38, R38, PT ;  /* 0x000000262600720b */ /* 0x000fc40003f48000 */
[----:B------:R-:W-:-:S03]  /*10d0*/  SEL R49, R49, 0x3, P5 ;  /* 0x0000000331317807 */ /* 0x000fc60002800000 */
[----:B------:R-:W-:Y:S02]  /*10e0*/  @P5 FSEL R38, R38, R18, P2 ;  /* 0x0000001226265208 */ /* 0x000fe40001000000 */
[----:B------:R-:W-:Y:S02]  /*10f0*/  SEL R18, RZ, 0x1, !P0 ;  /* 0x00000001ff127807 */ /* 0x000fe40004000000 */
[C---:B------:R-:W-:Y:S02]  /*1100*/  FSETP.NAN.AND P0, PT, R39.reuse, R39, PT ;  /* 0x000000272700720b */ /* 0x040fe40003f08000 */
[----:B------:R-:W-:Y:S02]  /*1110*/  SEL R46, R46, 0x3, P6 ;  /* 0x000000032e2e7807 */ /* 0x000fe40003000000 */
[----:B------:R-:W-:Y:S01]  /*1120*/  @P6 FSEL R39, R39, R19, P0 ;  /* 0x0000001327276208 */ /* 0x000fe20000000000 */
[----:B------:R-:W-:-:S05]  /*1130*/  IMAD.SHL.U32 R16, R0, 0x40, RZ ;  /* 0x0000004000107824 */ /* 0x000fca00078e00ff */
[----:B------:R-:W-:-:S04]  /*1140*/  LOP3.LUT R27, R16, 0x3fc0, RZ, 0xc0, !PT ;  /* 0x00003fc0101b7812 */ /* 0x000fc800078ec0ff */
[----:B------:R-:W-:Y:S02]  /*1150*/  IADD3 R6, R27, UR4, R6 ;  /* 0x000000041b067c10 */ /* 0x000fe4000fffe006 */
[C---:B------:R-:W-:Y:S01]  /*1160*/  LOP3.LUT R4, R3.reuse, 0x8, RZ, 0xfc, !PT ;  /* 0x0000000803047812 */ /* 0x040fe200078efcff */
[----:B------:R-:W-:Y:S01]  /*1170*/  IMAD.HI R16, R3, 0x51eb851f, RZ ;  /* 0x51eb851f03107827 */ /* 0x000fe200078e02ff */
[----:B------:R-:W-:Y:S02]  /*1180*/  SEL R7, R7, 0x2, P3 ;  /* 0x0000000207077807 */ /* 0x000fe40001800000 */
[----:B------:R-:W-:Y:S02]  /*1190*/  SEL R18, R18, 0x2, P4 ;  /* 0x0000000212127807 */ /* 0x000fe40002000000 */
[----:B------:R-:W-:Y:S02]  /*11a0*/  PRMT R44, R53, 0x3340, R44 ;  /* 0x00003340352c7816 */ /* 0x000fe4000000002c */
[----:B------:R-:W-:-:S02]  /*11b0*/  PRMT R25, R24, 0x3340, R25 ;  /* 0x0000334018197816 */ /* 0x000fc40000000019 */
[----:B------:R-:W-:Y:S02]  /*11c0*/  PRMT R17, R52, 0x3340, R17 ;  /* 0x0000334034117816 */ /* 0x000fe40000000011 */
[----:B------:R-:W-:Y:S02]  /*11d0*/  PRMT R46, R49, 0x3340, R46 ;  /* 0x00003340312e7816 */ /* 0x000fe4000000002e */
[----:B------:R-:W-:Y:S02]  /*11e0*/  PRMT R24, R44, 0x5410, R25 ;  /* 0x000054102c187816 */ /* 0x000fe40000000019 */
[----:B------:R-:W-:Y:S02]  /*11f0*/  PRMT R25, R17, 0x5410, R46 ;  /* 0x0000541011197816 */ /* 0x000fe4000000002e */
[-C--:B--2---:R-:W-:Y:S02]  /*1200*/  FSETP.GEU.AND P5, PT, R9, R33.reuse, PT ;  /* 0x000000210900720b */ /* 0x084fe40003fae000 */
[----:B------:R-:W-:-:S02]  /*1210*/  FSETP.NAN.AND P6, PT, R33, R33, PT ;  /* 0x000000212100720b */ /* 0x000fc40003fc8000 */
[----:B------:R-:W-:Y:S02]  /*1220*/  FSETP.GEU.AND P2, PT, R8, R32, PT ;  /* 0x000000200800720b */ /* 0x000fe40003f4e000 */
[----:B------:R-:W-:-:S07]  /*1230*/  SEL R55, R55, 0x3, P5 ;  /* 0x0000000337377807 */ /* 0x000fce0002800000 */
[----:B------:R-:W-:Y:S02]  /*1240*/  @P5 FSEL R33, R33, R9, P6 ;  /* 0x0000000921215208 */ /* 0x000fe40003000000 */
[----:B------:R-:W-:Y:S02]  /*1250*/  FSETP.GEU.AND P6, PT, R10, R34, PT ;  /* 0x000000220a00720b */ /* 0x000fe40003fce000 */
[----:B------:R-:W-:-:S04]  /*1260*/  FSETP.GEU.AND P5, PT, R12, RZ, PT ;  /* 0x000000ff0c00720b */ /* 0x000fc80003fae000 */
[----:B------:R-:W-:Y:S02]  /*1270*/  FSEL R27, R12, RZ, P5 ;  /* 0x000000ff0c1b7208 */ /* 0x000fe40002800000 */
[----:B------:R-:W-:Y:S02]  /*1280*/  FSETP.NAN.AND P5, PT, R34, R34, PT ;  /* 0x000000222200720b */ /* 0x000fe40003fa8000 */
[----:B------:R-:W-:-:S03]  /*1290*/  FSETP.NAN.AND P0, PT, R32, R32, PT ;  /* 0x000000202000720b */ /* 0x000fc60003f08000 */
[----:B------:R-:W-:Y:S02]  /*12a0*/  @P6 FSEL R34, R34, R10, P5 ;  /* 0x0000000a22226208 */ /* 0x000fe40002800000 */
[----:B------:R-:W-:Y:S02]  /*12b0*/  FSETP.GEU.AND P5, PT, R13, RZ, PT ;  /* 0x000000ff0d00720b */ /* 0x000fe40003fae000 */
[----:B------:R-:W-:Y:S01]  /*12c0*/  @P2 FSEL R32, R32, R8, P0 ;  /* 0x0000000820202208 */ /* 0x000fe20000000000 */
[----:B------:R-:W-:Y:S01]  /*12d0*/  IMAD.HI R8, R4, 0x51eb851f, RZ ;  /* 0x51eb851f04087827 */ /* 0x000fe200078e02ff */
[----:B------:R-:W-:Y:S02]  /*12e0*/  ISETP.GE.AND P0, PT, R5, 0x80, PT ;  /* 0x000000800500780c */ /* 0x000fe40003f06270 */
[----:B------:R-:W-:Y:S02]  /*12f0*/  SEL R54, R54, 0x3, P6 ;  /* 0x0000000336367807 */ /* 0x000fe40003000000 */
[----:B------:R-:W-:-:S02]  /*1300*/  FSETP.GEU.AND P6, PT, R14, RZ, PT ;  /* 0x000000ff0e00720b */ /* 0x000fc40003fce000 */
[----:B------:R-:W-:Y:S02]  /*1310*/  FSEL R45, R13, RZ, P5 ;  /* 0x000000ff0d2d7208 */ /* 0x000fe40002800000 */
[----:B------:R-:W-:Y:S01]  /*1320*/  FSETP.GEU.AND P5, PT, R11, R35, PT ;  /* 0x000000230b00720b */ /* 0x000fe20003fae000 */
[----:B------:R0:W-:Y:S01]  /*1330*/  STS [R6], R27 ;  /* 0x0000001b06007388 */ /* 0x0001e20000000800 */
[----:B------:R-:W-:Y:S02]  /*1340*/  SEL R42, R42, 0x3, P2 ;  /* 0x000000032a2a7807 */ /* 0x000fe40001000000 */
[----:B------:R-:W-:Y:S02]  /*1350*/  ISETP.LT.AND P2, PT, R2, RZ, !P0 ;  /* 0x000000ff0200720c */ /* 0x000fe40004741270 */
[----:B------:R-:W-:Y:S02]  /*1360*/  SHF.R.U32.HI R9, RZ, 0x1f, R16 ;  /* 0x0000001fff097819 */ /* 0x000fe40000011610 */
[----:B------:R-:W-:-:S02]  /*1370*/  SHF.R.U32.HI R19, RZ, 0x1f, R8 ;  /* 0x0000001fff137819 */ /* 0x000fc40000011608 */
[----:B------:R-:W-:Y:S02]  /*1380*/  LOP3.LUT R2, R3, 0x10, RZ, 0xfc, !PT ;  /* 0x0000001003027812 */ /* 0x000fe400078efcff */
[----:B0-----:R-:W-:Y:S02]  /*1390*/  FSEL R27, R14, RZ, P6 ;  /* 0x000000ff0e1b7208 */ /* 0x001fe40003000000 */
[----:B------:R-:W-:Y:S02]  /*13a0*/  FSETP.GEU.AND P6, PT, R15, RZ, PT ;  /* 0x000000ff0f00720b */ /* 0x000fe40003fce000 */
[----:B------:R-:W-:Y:S01]  /*13b0*/  LEA.HI.SX32 R16, R16, R9, 0x1d ;  /* 0x0000000910107211 */ /* 0x000fe200078feaff */
[----:B------:R-:W-:Y:S01]  /*13c0*/  IMAD.HI R12, R2, 0x51eb851f, RZ ;  /* 0x51eb851f020c7827 */ /* 0x000fe200078e02ff */
[----:B------:R-:W-:Y:S02]  /*13d0*/  LEA.HI.SX32 R9, R8, R19, 0x1d ;  /* 0x0000001308097211 */ /* 0x000fe400078feaff */
[----:B------:R-:W-:-:S02]  /*13e0*/  LOP3.LUT R8, R3, 0x18, RZ, 0xfc, !PT ;  /* 0x0000001803087812 */ /* 0x000fc400078efcff */
[----:B------:R-:W-:Y:S02]  /*13f0*/  FSEL R47, R15, RZ, P6 ;  /* 0x000000ff0f2f7208 */ /* 0x000fe40003000000 */
[C---:B------:R-:W-:Y:S01]  /*1400*/  FSETP.NAN.AND P6, PT, R35.reuse, R35, PT ;  /* 0x000000232300720b */ /* 0x040fe20003fc8000 */
[----:B------:R-:W-:Y:S01]  /*1410*/  IMAD.HI R10, R8, 0x51eb851f, RZ ;  /* 0x51eb851f080a7827 */ /* 0x000fe200078e02ff */
[----:B------:R-:W-:Y:S02]  /*1420*/  SHF.R.U32.HI R19, RZ, 0x1f, R12 ;  /* 0x0000001fff137819 */ /* 0x000fe4000001160c */
[----:B------:R-:W-:Y:S02]  /*1430*/  @P5 FSEL R35, R35, R11, P6 ;  /* 0x0000000b23235208 */ /* 0x000fe40003000000 */
[----:B------:R-:W-:Y:S02]  /*1440*/  FSETP.GEU.AND P6, PT, R36, RZ, PT ;  /* 0x000000ff2400720b */ /* 0x000fe40003fce000 */
[----:B------:R-:W-:-:S02]  /*1450*/  SEL R41, R41, 0x3, P5 ;  /* 0x0000000329297807 */ /* 0x000fc40002800000 */
[C---:B------:R-:W-:Y:S02]  /*1460*/  FSETP.GEU.AND P5, PT, R37.reuse, RZ, PT ;  /* 0x000000ff2500720b */ /* 0x040fe40003fae000 */
[----:B------:R-:W-:Y:S02]  /*1470*/  LEA.HI.SX32 R13, R12, R19, 0x1d ;  /* 0x000000130c0d7211 */ /* 0x000fe400078feaff */
[----:B------:R-:W-:Y:S02]  /*1480*/  SHF.R.U32.HI R19, RZ, 0x1f, R10 ;  /* 0x0000001fff137819 */ /* 0x000fe4000001160a */
[----:B------:R-:W-:Y:S02]  /*1490*/  FSEL R11, R36, RZ, P6 ;  /* 0x000000ff240b7208 */ /* 0x000fe40003000000 */
[----:B------:R-:W-:Y:S02]  /*14a0*/  FSETP.GEU.AND P6, PT, R38, RZ, PT ;  /* 0x000000ff2600720b */ /* 0x000fe40003fce000 */
[----:B------:R-:W-:-:S02]  /*14b0*/  FSEL R37, R37, RZ, P5 ;  /* 0x000000ff25257208 */ /* 0x000fc40002800000 */
[C---:B------:R-:W-:Y:S02]  /*14c0*/  FSETP.GEU.AND P5, PT, R39.reuse, RZ, PT ;  /* 0x000000ff2700720b */ /* 0x040fe40003fae000 */
[----:B------:R-:W-:Y:S02]  /*14d0*/  LEA.HI.SX32 R15, R10, R19, 0x1d ;  /* 0x000000130a0f7211 */ /* 0x000fe400078feaff */
[----:B------:R-:W-:Y:S02]  /*14e0*/  FSEL R19, R38, RZ, P6 ;  /* 0x000000ff26137208 */ /* 0x000fe40003000000 */
[----:B------:R-:W-:Y:S02]  /*14f0*/  FSETP.GEU.AND P6, PT, R32, RZ, PT ;  /* 0x000000ff2000720b */ /* 0x000fe40003fce000 */
[----:B------:R-:W-:Y:S02]  /*1500*/  FSEL R39, R39, RZ, P5 ;  /* 0x000000ff27277208 */ /* 0x000fe40002800000 */
[C---:B------:R-:W-:Y:S01]  /*1510*/  FSETP.GEU.AND P5, PT, R33.reuse, RZ, PT ;  /* 0x000000ff2100720b */ /* 0x040fe20003fae000 */
[----:B------:R0:W-:Y:S03]  /*1520*/  STS [R6+0x8], R27 ;  /* 0x0000081b06007388 */ /* 0x0001e60000000800 */
[----:B------:R-:W-:-:S02]  /*1530*/  FSEL R33, R33, RZ, P5 ;  /* 0x000000ff21217208 */ /* 0x000fc40002800000 */
[----:B----4-:R-:W-:Y:S01]  /*1540*/  FSETP.GEU.AND P5, PT, R22, R30, PT ;  /* 0x0000001e1600720b */ /* 0x010fe20003fae000 */
[----:B------:R1:W-:Y:S01]  /*1550*/  STS [R6+0x4], R45 ;  /* 0x0000042d06007388 */ /* 0x0003e20000000800 */
[----:B0-----:R-:W-:Y:S02]  /*1560*/  FSEL R27, R32, RZ, P6 ;  /* 0x000000ff201b7208 */ /* 0x001fe40003000000 */
[----:B------:R-:W-:-:S04]  /*1570*/  FSETP.GEU.AND P6, PT, R34, RZ, PT ;  /* 0x000000ff2200720b */ /* 0x000fc80003fce000 */
[----:B-1----:R-:W-:Y:S02]  /*1580*/  FSEL R45, R34, RZ, P6 ;  /* 0x000000ff222d7208 */ /* 0x002fe40003000000 */
[----:B------:R-:W-:-:S04]  /*1590*/  FSETP.GEU.AND P6, PT, R35, RZ, PT ;  /* 0x000000ff2300720b */ /* 0x000fc80003fce000 */
[----:B------:R-:W-:Y:S02]  /*15a0*/  FSEL R35, R35, RZ, P6 ;  /* 0x000000ff23237208 */ /* 0x000fe40003000000 */
[C---:B------:R-:W-:Y:S01]  /*15b0*/  FSETP.NAN.AND P6, PT, R30.reuse, R30, PT ;  /* 0x0000001e1e00720b */ /* 0x040fe20003fc8000 */
[----:B------:R0:W-:Y:S03]  /*15c0*/  STS [R6+0x18], R19 ;  /* 0x0000181306007388 */ /* 0x0001e60000000800 */
[----:B------:R-:W-:Y:S02]  /*15d0*/  @P5 FSEL R30, R30, R22, P6 ;  /* 0x000000161e1e5208 */ /* 0x000fe40003000000 */
[----:B------:R-:W-:Y:S02]  /*15e0*/  FSETP.GEU.AND P6, PT, R21, R29, PT ;  /* 0x0000001d1500720b */ /* 0x000fe40003fce000 */
[----:B------:R-:W-:-:S02]  /*15f0*/  FSETP.GEU.AND P3, PT, R20, R28, PT ;  /* 0x0000001c1400720b */ /* 0x000fc40003f6e000 */
[----:B------:R-:W-:Y:S02]  /*1600*/  FSETP.GEU.AND P4, PT, R23, R31, PT ;  /* 0x0000001f1700720b */ /* 0x000fe40003f8e000 */
[----:B0-----:R-:W-:Y:S02]  /*1610*/  SEL R19, R40, 0x3, P5 ;  /* 0x0000000328137807 */ /* 0x001fe40002800000 */
[----:B------:R-:W-:Y:S01]  /*1620*/  IADD3 R10, P5, R26, UR8, RZ ;  /* 0x000000081a0a7c10 */ /* 0x000fe2000ffbe0ff */
[----:B------:R0:W-:Y:S01]  /*1630*/  STS [R6+0x10], R11 ;  /* 0x0000100b06007388 */ /* 0x0001e20000000800 */
[----:B------:R-:W-:Y:S02]  /*1640*/  SEL R12, R7, 0x3, P3 ;  /* 0x00000003070c7807 */ /* 0x000fe40001800000 */
[----:B------:R-:W-:Y:S02]  /*1650*/  SEL R43, R43, 0x3, P6 ;  /* 0x000000032b2b7807 */ /* 0x000fe40003000000 */
[----:B------:R-:W-:Y:S01]  /*1660*/  SEL R18, R18, 0x3, P4 ;  /* 0x0000000312127807 */ /* 0x000fe20002000000 */
[----:B------:R1:W-:Y:S01]  /*1670*/  STS [R6+0x20], R27 ;  /* 0x0000201b06007388 */ /* 0x0003e20000000800 */
[----:B0-----:R-:W-:-:S02]  /*1680*/  LEA.HI.X.SX32 R11, R26, UR9, 0x1, P5 ;  /* 0x000000091a0b7c11 */ /* 0x001fc4000a8f0eff */
[----:B------:R-:W-:Y:S02]  /*1690*/  FSETP.NAN.AND P5, PT, R29, R29, PT ;  /* 0x0000001d1d00720b */ /* 0x000fe40003fa8000 */
[----:B------:R-:W-:Y:S02]  /*16a0*/  PRMT R42, R42, 0x3340, R55 ;  /* 0x000033402a2a7816 */ /* 0x000fe40000000037 */
[----:B------:R-:W-:Y:S02]  /*16b0*/  PRMT R41, R54, 0x3340, R41 ;  /* 0x0000334036297816 */ /* 0x000fe40000000029 */
[----:B-1----:R-:W-:Y:S02]  /*16c0*/  PRMT R27, R12, 0x3340, R43 ;  /* 0x000033400c1b7816 */ /* 0x002fe4000000002b */
[----:B------:R-:W-:Y:S02]  /*16d0*/  PRMT R18, R19, 0x3340, R18 ;  /* 0x0000334013127816 */ /* 0x000fe40000000012 */
[----:B------:R-:W-:-:S02]  /*16e0*/  @P6 FSEL R29, R29, R21, P5 ;  /* 0x000000151d1d6208 */ /* 0x000fc40002800000 */
[----:B------:R-:W-:Y:S02]  /*16f0*/  FSETP.NAN.AND P6, PT, R28, R28, PT ;  /* 0x0000001c1c00720b */ /* 0x000fe40003fc8000 */
[----:B------:R-:W-:Y:S02]  /*1700*/  FSETP.NAN.AND P5, PT, R31, R31, PT ;  /* 0x0000001f1f00720b */ /* 0x000fe40003fa8000 */
[----:B------:R-:W-:Y:S02]  /*1710*/  PRMT R26, R42, 0x5410, R41 ;  /* 0x000054102a1a7816 */ /* 0x000fe40000000029 */
[----:B------:R-:W-:Y:S02]  /*1720*/  PRMT R27, R27, 0x5410, R18 ;  /* 0x000054101b1b7816 */ /* 0x000fe40000000012 */
[----:B------:R-:W-:Y:S02]  /*1730*/  @P3 FSEL R28, R28, R20, P6 ;  /* 0x000000141c1c3208 */ /* 0x000fe40003000000 */
[----:B------:R-:W-:Y:S01]  /*1740*/  @P4 FSEL R31, R31, R23, P5 ;  /* 0x000000171f1f4208 */ /* 0x000fe20002800000 */
[----:B------:R0:W-:Y:S01]  /*1750*/  @P1 STG.E.128 desc[UR6][R10.64], R24 ;  /* 0x000000180a001986 */ /* 0x0001e2000c101d06 */
[----:B------:R-:W-:-:S02]  /*1760*/  FSETP.GEU.AND P3, PT, R30, RZ, PT ;  /* 0x000000ff1e00720b */ /* 0x000fc40003f6e000 */
[----:B------:R-:W-:Y:S02]  /*1770*/  FSETP.GEU.AND P4, PT, R29, RZ, PT ;  /* 0x000000ff1d00720b */ /* 0x000fe40003f8e000 */
[----:B------:R-:W-:Y:S02]  /*1780*/  FSETP.GEU.AND P5, PT, R28, RZ, PT ;  /* 0x000000ff1c00720b */ /* 0x000fe40003fae000 */
[----:B------:R-:W-:Y:S02]  /*1790*/  FSETP.GEU.AND P1, PT, R31, RZ, PT ;  /* 0x000000ff1f00720b */ /* 0x000fe40003f2e000 */
[----:B------:R-:W-:Y:S02]  /*17a0*/  FSEL R21, R30, RZ, P3 ;  /* 0x000000ff1e157208 */ /* 0x000fe40001800000 */
[----:B------:R-:W-:Y:S02]  /*17b0*/  FSEL R19, R29, RZ, P4 ;  /* 0x000000ff1d137208 */ /* 0x000fe40002000000 */
[----:B------:R-:W-:-:S02]  /*17c0*/  FSEL R17, R28, RZ, P5 ;  /* 0x000000ff1c117208 */ /* 0x000fc40002800000 */
[----:B------:R-:W-:Y:S01]  /*17d0*/  FSEL R31, R31, RZ, P1 ;  /* 0x000000ff1f1f7208 */ /* 0x000fe20000800000 */
[----:B------:R-:W-:Y:S04]  /*17e0*/  STS [R6+0xc], R47 ;  /* 0x00000c2f06007388 */ /* 0x000fe80000000800 */
        /* <DEDUP_REMOVED lines=8> */
[----:B------:R1:W-:Y:S01]  /*1870*/  STS [R6+0x3c], R31 ;  /* 0x00003c1f06007388 */ /* 0x0003e20000000800 */
[----:B------:R-:W-:-:S04]  /*1880*/  SHF.R.U32.HI R7, RZ, 0x3, R0 ;  /* 0x00000003ff077819 */ /* 0x000fc80000011600 */
[----:B------:R-:W-:Y:S02]  /*1890*/  LOP3.LUT R7, R7, 0x1c, RZ, 0xc0, !PT ;  /* 0x0000001c07077812 */ /* 0x000fe400078ec0ff */
[----:B------:R-:W-:-:S03]  /*18a0*/  LOP3.LUT R29, R0, 0xff, RZ, 0xc0, !PT ;  /* 0x000000ff001d7812 */ /* 0x000fc600078ec0ff */
[----:B------:R-:W-:Y:S01]  /*18b0*/  VIADD R0, R7, UR4 ;  /* 0x0000000407007c36 */ /* 0x000fe20008000000 */
[----:B0-----:R-:W-:Y:S01]  /*18c0*/  LOP3.LUT R10, R3, 0x20, RZ, 0xfc, !PT ;  /* 0x00000020030a7812 */ /* 0x001fe200078efcff */
[----:B-1----:R-:W0:Y:S02]  /*18d0*/  LDC.64 R6, c[0x0][0x220] ;  /* 0x00008800ff067b82 */ /* 0x002e240000000a00 */
[----:B------:R-:W-:-:S06]  /*18e0*/  IMAD R12, R29, 0x4, R0 ;  /* 0x000000041d0c7824 */ /* 0x000fcc00078e0200 */
[----:B------:R-:W-:Y:S01]  /*18f0*/  BAR.SYNC.DEFER_BLOCKING 0x0 ;  /* 0x0000000000007b1d */ /* 0x000fe20000010000 */
[----:B------:R-:W-:Y:S01]  /*1900*/  IMAD.HI R37, R10, 0x51eb851f, RZ ;  /* 0x51eb851f0a257827 */ /* 0x000fe200078e02ff */
[C---:B------:R-:W-:Y:S02]  /*1910*/  LOP3.LUT R39, R3.reuse, 0x30, RZ, 0xfc, !PT ;  /* 0x0000003003277812 */ /* 0x040fe400078efcff */
[----:B------:R-:W-:Y:S02]  /*1920*/  LOP3.LUT R32, R3, 0x40, RZ, 0xfc, !PT ;  /* 0x0000004003207812 */ /* 0x000fe400078efcff */
[----:B------:R-:W-:Y:S01]  /*1930*/  SHF.R.U32.HI R0, RZ, 0x1f, R37 ;  /* 0x0000001fff007819 */ /* 0x000fe20000011625 */
[----:B------:R-:W-:-:S03]  /*1940*/  IMAD.HI R34, R39, 0x51eb851f, RZ ;  /* 0x51eb851f27227827 */ /* 0x000fc600078e02ff */
[----:B------:R-:W-:Y:S01]  /*1950*/  LEA.HI.SX32 R37, R37, R0, 0x1d ;  /* 0x0000000025257211 */ /* 0x000fe200078feaff */
[----:B------:R-:W-:Y:S01]  /*1960*/  IMAD.HI R0, R32, 0x51eb851f, RZ ;  /* 0x51eb851f20007827 */ /* 0x000fe200078e02ff */
[----:B------:R-:W-:Y:S01]  /*1970*/  LOP3.LUT R11, R3, 0x28, RZ, 0xfc, !PT ;  /* 0x00000028030b7812 */ /* 0x000fe200078efcff */
[----:B------:R1:W2:Y:S01]  /*1980*/  LDS R33, [R12] ;  /* 0x000000000c217984 */ /* 0x0002a20000000800 */
[----:B------:R-:W-:Y:S02]  /*1990*/  SHF.R.U32.HI R19, RZ, 0x1f, R34 ;  /* 0x0000001fff137819 */ /* 0x000fe40000011622 */
[----:B------:R-:W-:Y:S01]  /*19a0*/  SHF.R.U32.HI R23, RZ, 0x1f, R0 ;  /* 0x0000001fff177819 */ /* 0x000fe20000011600 */
[----:B------:R-:W-:Y:S01]  /*19b0*/  IMAD.HI R36, R11, 0x51eb851f, RZ ;  /* 0x51eb851f0b247827 */ /* 0x000fe200078e02ff */
[----:B------:R-:W-:Y:S02]  /*19c0*/  LEA.HI.SX32 R34, R34, R19, 0x1d ;  /* 0x0000001322227211 */ /* 0x000fe400078feaff */
[----:B------:R-:W-:-:S02]  /*19d0*/  LOP3.LUT R35, R3, 0x38, RZ, 0xfc, !PT ;  /* 0x0000003803237812 */ /* 0x000fc400078efcff */
[----:B------:R-:W-:Y:S02]  /*19e0*/  LEA.HI.SX32 R19, R0, R23, 0x1d ;  /* 0x0000001700137211 */ /* 0x000fe400078feaff */
[----:B------:R-:W-:Y:S01]  /*19f0*/  LOP3.LUT R0, R3, 0x48, RZ, 0xfc, !PT ;  /* 0x0000004803007812 */ /* 0x000fe200078efcff */
[----:B------:R-:W-:Y:S01]  /*1a00*/  IMAD.HI R20, R35, 0x51eb851f, RZ ;  /* 0x51eb851f23147827 */ /* 0x000fe200078e02ff */
[----:B------:R-:W-:-:S03]  /*1a10*/  SHF.R.U32.HI R17, RZ, 0x1f, R36 ;  /* 0x0000001fff117819 */ /* 0x000fc60000011624 */
[----:B-1----:R-:W-:Y:S02]  /*1a20*/  IMAD R12, R16, -0x19, R3 ;  /* 0xffffffe7100c7824 */ /* 0x002fe400078e0203 */
[----:B------:R-:W-:Y:S01]  /*1a30*/  IMAD.HI R25, R0, 0x51eb851f, RZ ;  /* 0x51eb851f00197827 */ /* 0x000fe200078e02ff */
[----:B------:R-:W-:Y:S02]  /*1a40*/  LEA.HI.SX32 R36, R36, R17, 0x1d ;  /* 0x0000001124247211 */ /* 0x000fe400078feaff */
[----:B------:R-:W-:Y:S01]  /*1a50*/  LOP3.LUT R14, R3, 0x50, RZ, 0xfc, !PT ;  /* 0x00000050030e7812 */ /* 0x000fe200078efcff */
[----:B------:R-:W-:Y:S01]  /*1a60*/  IMAD R27, R5, 0x19, R12 ;  /* 0x00000019051b7824 */ /* 0x000fe200078e020c */
[----:B------:R-:W-:Y:S02]  /*1a70*/  SHF.R.U32.HI R21, RZ, 0x1f, R20 ;  /* 0x0000001fff157819 */ /* 0x000fe40000011614 */
[C---:B------:R-:W-:Y:S02]  /*1a80*/  LOP3.LUT R17, R3.reuse, 0x58, RZ, 0xfc, !PT ;  /* 0x0000005803117812 */ /* 0x040fe400078efcff */
[----:B------:R-:W-:-:S02]  /*1a90*/  ISETP.LT.AND P1, PT, R3, 0x64, !P0 ;  /* 0x000000640300780c */ /* 0x000fc40004721270 */
[----:B------:R-:W-:Y:S01]  /*1aa0*/  SHF.R.U32.HI R12, RZ, 0x1f, R25 ;  /* 0x0000001fff0c7819 */ /* 0x000fe20000011619 */
[----:B------:R-:W-:Y:S01]  /*1ab0*/  IMAD.HI R23, R14, 0x51eb851f, RZ ;  /* 0x51eb851f0e177827 */ /* 0x000fe200078e02ff */
[----:B------:R-:W-:Y:S02]  /*1ac0*/  LEA.HI.SX32 R20, R20, R21, 0x1d ;  /* 0x0000001514147211 */ /* 0x000fe400078feaff */
[----:B------:R-:W-:Y:S01]  /*1ad0*/  LOP3.LUT R18, R3, 0x60, RZ, 0xfc, !PT ;  /* 0x0000006003127812 */ /* 0x000fe200078efcff */
[----:B------:R-:W-:Y:S01]  /*1ae0*/  IMAD R27, R16, 0xc80, R27 ;  /* 0x00000c80101b7824 */ /* 0x000fe200078e021b */
[----:B------:R-:W-:Y:S01]  /*1af0*/  LEA.HI.SX32 R25, R25, R12, 0x1d ;  /* 0x0000000c19197211 */ /* 0x000fe200078feaff */
[----:B------:R-:W-:Y:S01]  /*1b00*/  IMAD.HI R21, R17, 0x51eb851f, RZ ;  /* 0x51eb851f11157827 */ /* 0x000fe200078e02ff */
[----:B------:R-:W-:Y:S02]  /*1b10*/  LOP3.LUT R12, R29, 0x100, RZ, 0xfc, !PT ;  /* 0x000001001d0c7812 */ /* 0x000fe400078efcff */
[----:B------:R-:W-:Y:S01]  /*1b20*/  SHF.R.U32.HI R16, RZ, 0x1f, R23 ;  /* 0x0000001fff107819 */ /* 0x000fe20000011617 */
[----:B0-----:R-:W-:Y:S01]  /*1b30*/  IMAD.WIDE R26, R27, 0x4, R6 ;  /* 0x000000041b1a7825 */ /* 0x001fe200078e0206 */
[----:B------:R-:W-:-:S02]  /*1b40*/  SHF.R.U32.HI R22, RZ, 0x1f, R21 ;  /* 0x0000001fff167819 */ /* 0x000fc40000011615 */
[----:B------:R-:W-:Y:S01]  /*1b50*/  SHF.R.U32.HI R12, RZ, 0x3, R12 ;  /* 0x00000003ff0c7819 */ /* 0x000fe2000001160c */
[----:B------:R-:W-:Y:S01]  /*1b60*/  IMAD.HI R24, R18, 0x51eb851f, RZ ;  /* 0x51eb851f12187827 */ /* 0x000fe200078e02ff */
[----:B------:R-:W-:Y:S01]  /*1b70*/  LEA.HI.SX32 R23, R23, R16, 0x1d ;  /* 0x0000001017177211 */ /* 0x000fe200078feaff */
[----:B--2---:R0:W-:Y:S01]  /*1b80*/  @P1 STG.E desc[UR6][R26.64], R33 ;  /* 0x000000211a001986 */ /* 0x0041e2000c101906 */
[----:B------:R-:W-:Y:S02]  /*1b90*/  LEA.HI.SX32 R16, R21, R22, 0x1d ;  /* 0x0000001615107211 */ /* 0x000fe400078feaff */
[----:B------:R-:W-:Y:S02]  /*1ba0*/  SHF.R.U32.HI R31, RZ, 0x1f, R24 ;  /* 0x0000001fff1f7819 */ /* 0x000fe40000011618 */
[----:B------:R-:W-:Y:S02]  /*1bb0*/  LOP3.LUT R12, R12, 0x3c, RZ, 0xc0, !PT ;  /* 0x0000003c0c0c7812 */ /* 0x000fe400078ec0ff */
[----:B------:R-:W-:-:S02]  /*1bc0*/  LOP3.LUT R22, R29, 0x200, RZ, 0xfc, !PT ;  /* 0x000002001d167812 */ /* 0x000fc400078efcff */
[C---:B------:R-:W-:Y:S02]  /*1bd0*/  LOP3.LUT R28, R29.reuse, 0x300, RZ, 0xfc, !PT ;  /* 0x000003001d1c7812 */ /* 0x040fe400078efcff */
[C---:B0-----:R-:W-:Y:S01]  /*1be0*/  LOP3.LUT R27, R29.reuse, 0xc00, RZ, 0xfc, !PT ;  /* 0x00000c001d1b7812 */ /* 0x041fe200078efcff */
[----:B------:R-:W-:Y:S01]  /*1bf0*/  VIADD R12, R12, UR4 ;  /* 0x000000040c0c7c36 */ /* 0x000fe20008000000 */
[----:B------:R-:W-:Y:S02]  /*1c00*/  LEA.HI.SX32 R21, R24, R31, 0x1d ;  /* 0x0000001f18157211 */ /* 0x000fe400078feaff */
[C---:B------:R-:W-:Y:S02]  /*1c10*/  LOP3.LUT R43, R29.reuse, 0x900, RZ, 0xfc, !PT ;  /* 0x000009001d2b7812 */ /* 0x040fe400078efcff */
[----:B------:R-:W-:Y:S02]  /*1c20*/  SHF.R.U32.HI R49, RZ, 0x3, R27 ;  /* 0x00000003ff317819 */ /* 0x000fe4000001161b */
[----:B------:R-:W-:-:S02]  /*1c30*/  LOP3.LUT R41, R29, 0x800, RZ, 0xfc, !PT ;  /* 0x000008001d297812 */ /* 0x000fc400078efcff */
[----:B------:R-:W-:Y:S02]  /*1c40*/  SHF.R.U32.HI R24, RZ, 0x3, R22 ;  /* 0x00000003ff187819 */ /* 0x000fe40000011616 */
[C---:B------:R-:W-:Y:S02]  /*1c50*/  LOP3.LUT R30, R29.reuse, 0x400, RZ, 0xfc, !PT ;  /* 0x000004001d1e7812 */ /* 0x040fe400078efcff */
[----:B------:R-:W-:Y:S02]  /*1c60*/  SHF.R.U32.HI R28, RZ, 0x3, R28 ;  /* 0x00000003ff1c7819 */ /* 0x000fe4000001161c */
[C---:B------:R-:W-:Y:S02]  /*1c70*/  LOP3.LUT R31, R29.reuse, 0x500, RZ, 0xfc, !PT ;  /* 0x000005001d1f7812 */ /* 0x040fe400078efcff */
[C---:B------:R-:W-:Y:S02]  /*1c80*/  LOP3.LUT R45, R29.reuse, 0xa00, RZ, 0xfc, !PT ;  /* 0x00000a001d2d7812 */ /* 0x040fe400078efcff */
[----:B------:R-:W-:-:S02]  /*1c90*/  LOP3.LUT R38, R29, 0x600, RZ, 0xfc, !PT ;  /* 0x000006001d267812 */ /* 0x000fc400078efcff */
[----:B------:R-:W-:Y:S02]  /*1ca0*/  SHF.R.U32.HI R44, RZ, 0x3, R43 ;  /* 0x00000003ff2c7819 */ /* 0x000fe4000001162b */
[----:B------:R-:W-:Y:S01]  /*1cb0*/  LOP3.LUT R51, R49, 0x19c, RZ, 0xc0, !PT ;  /* 0x0000019c31337812 */ /* 0x000fe200078ec0ff */
[C---:B------:R-:W-:Y:S01]  /*1cc0*/  IMAD R49, R29.reuse, 0x4, R12 ;  /* 0x000000041d317824 */ /* 0x040fe200078e020c */
[----:B------:R-:W-:Y:S02]  /*1cd0*/  LOP3.LUT R26, R29, 0xb00, RZ, 0xfc, !PT ;  /* 0x00000b001d1a7812 */ /* 0x000fe400078efcff */
[----:B------:R-:W-:Y:S02]  /*1ce0*/  SHF.R.U32.HI R42, RZ, 0x3, R41 ;  /* 0x00000003ff2a7819 */ /* 0x000fe40000011629 */
[----:B------:R-:W-:Y:S01]  /*1cf0*/  LOP3.LUT R24, R24, 0x5c, RZ, 0xc0, !PT ;  /* 0x0000005c18187812 */ /* 0x000fe200078ec0ff */
[----:B------:R-:W0:Y:S01]  /*1d00*/  LDS R49, [R49+0x400] ;  /* 0x0004000031317984 */ /* 0x000e220000000800 */
[----:B------:R-:W-:-:S02]  /*1d10*/  SHF.R.U32.HI R30, RZ, 0x3, R30 ;  /* 0x00000003ff1e7819 */ /* 0x000fc4000001161e */
[----:B------:R-:W-:Y:S02]  /*1d20*/  LOP3.LUT R28, R28, 0x7c, RZ, 0xc0, !PT ;  /* 0x0000007c1c1c7812 */ /* 0x000fe400078ec0ff */
[C---:B------:R-:W-:Y:S02]  /*1d30*/  LOP3.LUT R33, R29.reuse, 0xd00, RZ, 0xfc, !PT ;  /* 0x00000d001d217812 */ /* 0x040fe400078efcff */
[C---:B------:R-:W-:Y:S02]  /*1d40*/  LOP3.LUT R47, R29.reuse, 0xe00, RZ, 0xfc, !PT ;  /* 0x00000e001d2f7812 */ /* 0x040fe400078efcff */
[----:B------:R-:W-:Y:S02]  /*1d50*/  SHF.R.U32.HI R31, RZ, 0x3, R31 ;  /* 0x00000003ff1f7819 */ /* 0x000fe4000001161f */
[----:B------:R-:W-:Y:S02]  /*1d60*/  SHF.R.U32.HI R46, RZ, 0x3, R45 ;  /* 0x00000003ff2e7819 */ /* 0x000fe4000001162d */
[----:B------:R-:W-:-:S02]  /*1d70*/  LOP3.LUT R40, R29, 0x700, RZ, 0xfc, !PT ;  /* 0x000007001d287812 */ /* 0x000fc400078efcff */
[----:B------:R-:W-:Y:S02]  /*1d80*/  SHF.R.U32.HI R38, RZ, 0x3, R38 ;  /* 0x00000003ff267819 */ /* 0x000fe40000011626 */
[----:B------:R-:W-:Y:S01]  /*1d90*/  LOP3.LUT R45, R44, 0x13c, RZ, 0xc0, !PT ;  /* 0x0000013c2c2d7812 */ /* 0x000fe200078ec0ff */
[----:B------:R-:W-:Y:S01]  /*1da0*/  VIADD R24, R24, UR4 ;  /* 0x0000000418187c36 */ /* 0x000fe20008000000 */
[----:B------:R-:W-:Y:S02]  /*1db0*/  SHF.R.U32.HI R48, RZ, 0x3, R26 ;  /* 0x00000003ff307819 */ /* 0x000fe4000001161a */
[----:B------:R-:W-:Y:S01]  /*1dc0*/  LOP3.LUT R43, R42, 0x11c, RZ, 0xc0, !PT ;  /* 0x0000011c2a2b7812 */ /* 0x000fe200078ec0ff */
[----:B------:R-:W-:Y:S01]  /*1dd0*/  VIADD R28, R28, UR4 ;  /* 0x000000041c1c7c36 */ /* 0x000fe20008000000 */
[----:B------:R-:W-:Y:S02]  /*1de0*/  LOP3.LUT R26, R30, 0x9c, RZ, 0xc0, !PT ;  /* 0x0000009c1e1a7812 */ /* 0x000fe400078ec0ff */
[----:B------:R-:W-:-:S02]  /*1df0*/  SHF.R.U32.HI R52, RZ, 0x3, R33 ;  /* 0x00000003ff347819 */ /* 0x000fc40000011621 */
[----:B------:R-:W-:Y:S02]  /*1e00*/  SHF.R.U32.HI R54, RZ, 0x3, R47 ;  /* 0x00000003ff367819 */ /* 0x000fe4000001162f */
[----:B------:R-:W-:Y:S02]  /*1e10*/  LOP3.LUT R27, R31, 0xbc, RZ, 0xc0, !PT ;  /* 0x000000bc1f1b7812 */ /* 0x000fe400078ec0ff */
[----:B------:R-:W-:Y:S02]  /*1e20*/  LOP3.LUT R50, R29, 0xf00, RZ, 0xfc, !PT ;  /* 0x00000f001d327812 */ /* 0x000fe400078efcff */
[----:B------:R-:W-:Y:S02]  /*1e30*/  SHF.R.U32.HI R40, RZ, 0x3, R40 ;  /* 0x00000003ff287819 */ /* 0x000fe40000011628 */
[----:B------:R-:W-:Y:S02]  /*1e40*/  LOP3.LUT R33, R38, 0xdc, RZ, 0xc0, !PT ;  /* 0x000000dc26217812 */ /* 0x000fe400078ec0ff */
[----:B------:R-:W-:Y:S01]  /*1e50*/  LOP3.LUT R47, R46, 0x15c, RZ, 0xc0, !PT ;  /* 0x0000015c2e2f7812 */ /* 0x000fe200078ec0ff */
[----:B------:R-:W-:Y:S01]  /*1e60*/  VIADD R46, R45, UR4 ;  /* 0x000000042d2e7c36 */ /* 0x000fe20008000000 */
[----:B------:R-:W-:Y:S01]  /*1e70*/  LOP3.LUT R53, R52, 0x1bc, RZ, 0xc0, !PT ;  /* 0x000001bc34357812 */ /* 0x000fe200078ec0ff */
[----:B------:R-:W-:-:S02]  /*1e80*/  VIADD R44, R43, UR4 ;  /* 0x000000042b2c7c36 */ /* 0x000fc40008000000 */
[C---:B------:R-:W-:Y:S01]  /*1e90*/  IMAD R45, R29.reuse, 0x4, R24 ;  /* 0x000000041d2d7824 */ /* 0x040fe200078e0218 */
[----:B------:R-:W-:Y:S01]  /*1ea0*/  SHF.R.U32.HI R56, RZ, 0x3, R50 ;  /* 0x00000003ff387819 */ /* 0x000fe20000011632 */
[----:B------:R-:W-:Y:S01]  /*1eb0*/  VIADD R26, R26, UR4 ;  /* 0x000000041a1a7c36 */ /* 0x000fe20008000000 */
[----:B------:R-:W-:Y:S01]  /*1ec0*/  LOP3.LUT R41, R40, 0xfc, RZ, 0xc0, !PT ;  /* 0x000000fc28297812 */ /* 0x000fe200078ec0ff */
[----:B------:R-:W-:Y:S01]  /*1ed0*/  IMAD R43, R29, 0x4, R28 ;  /* 0x000000041d2b7824 */ /* 0x000fe200078e021c */
[----:B------:R-:W-:Y:S01]  /*1ee0*/  LOP3.LUT R50, R48, 0x17c, RZ, 0xc0, !PT ;  /* 0x0000017c30327812 */ /* 0x000fe200078ec0ff */
[----:B------:R-:W-:Y:S01]  /*1ef0*/  VIADD R38, R27, UR4 ;  /* 0x000000041b267c36 */ /* 0x000fe20008000000 */
[----:B------:R-:W-:Y:S01]  /*1f00*/  LOP3.LUT R55, R54, 0x1dc, RZ, 0xc0, !PT ;  /* 0x000001dc36377812 */ /* 0x000fe200078ec0ff */
[----:B------:R-:W-:Y:S01]  /*1f10*/  VIADD R40, R33, UR4 ;  /* 0x0000000421287c36 */ /* 0x000fe20008000000 */
[----:B------:R-:W1:Y:S01]  /*1f20*/  LDS R45, [R45+0x800] ;  /* 0x000800002d2d7984 */ /* 0x000e620000000800 */
[----:B------:R-:W-:-:S02]  /*1f30*/  VIADD R48, R47, UR4 ;  /* 0x000000042f307c36 */ /* 0x000fc40008000000 */
[----:B------:R-:W-:Y:S01]  /*1f40*/  VIADD R52, R51, UR4 ;  /* 0x0000000433347c36 */ /* 0x000fe20008000000 */
[----:B------:R-:W2:Y:S01]  /*1f50*/  LDS R43, [R43+0xc00] ;  /* 0x000c00002b2b7984 */ /* 0x000ea20000000800 */
[----:B------:R-:W-:Y:S02]  /*1f60*/  IMAD R47, R29, 0x4, R26 ;  /* 0x000000041d2f7824 */ /* 0x000fe400078e021a */
[----:B------:R-:W-:Y:S02]  /*1f70*/  VIADD R54, R53, UR4 ;  /* 0x0000000435367c36 */ /* 0x000fe40008000000 */
[C---:B------:R-:W-:Y:S02]  /*1f80*/  IMAD R51, R29.reuse, 0x4, R38 ;  /* 0x000000041d337824 */ /* 0x040fe400078e0226 */
[----:B------:R-:W-:Y:S01]  /*1f90*/  IMAD R53, R29, 0x4, R40 ;  /* 0x000000041d357824 */ /* 0x000fe200078e0228 */
[----:B------:R-:W-:Y:S01]  /*1fa0*/  LOP3.LUT R30, R56, 0x1fc, RZ, 0xc0, !PT ;  /* 0x000001fc381e7812 */ /* 0x000fe200078ec0ff */
[----:B------:R-:W-:Y:S01]  /*1fb0*/  VIADD R42, R41, UR4 ;  /* 0x00000004292a7c36 */ /* 0x000fe20008000000 */
[----:B------:R-:W3:Y:S01]  /*1fc0*/  LDS R47, [R47+0x1000] ;  /* 0x001000002f2f7984 */ /* 0x000ee20000000800 */
[----:B------:R-:W-:-:S02]  /*1fd0*/  VIADD R50, R50, UR4 ;  /* 0x0000000432327c36 */ /* 0x000fc40008000000 */
[----:B------:R-:W-:Y:S01]  /*1fe0*/  VIADD R12, R55, UR4 ;  /* 0x00000004370c7c36 */ /* 0x000fe20008000000 */
[----:B------:R-:W4:Y:S01]  /*1ff0*/  LDS R51, [R51+0x1400] ;  /* 0x0014000033337984 */ /* 0x000f220000000800 */
[----:B------:R-:W-:Y:S01]  /*2000*/  VIADD R30, R30, UR4 ;  /* 0x000000041e1e7c36 */ /* 0x000fe20008000000 */
[----:B------:R-:W-:Y:S02]  /*2010*/  LOP3.LUT R22, R3, 0x68, RZ, 0xfc, !PT ;  /* 0x0000006803167812 */ /* 0x000fe400078efcff */
[----:B------:R-:W5:Y:S01]  /*2020*/  LDS R53, [R53+0x1800] ;  /* 0x0018000035357984 */ /* 0x000f620000000800 */
[----:B------:R-:W-:Y:S01]  /*2030*/  IMAD R41, R29, 0x4, R42 ;  /* 0x000000041d297824 */ /* 0x000fe200078e022a */
[----:B------:R-:W-:Y:S01]  /*2040*/  ISETP.LT.AND P1, PT, R4, 0x64, !P0 ;  /* 0x000000640400780c */ /* 0x000fe20004721270 */
[----:B------:R-:W-:Y:S02]  /*2050*/  IMAD R42, R9, -0x19, R4 ;  /* 0xffffffe7092a7824 */ /* 0x000fe400078e0204 */
[----:B------:R-:W-:-:S02]  /*2060*/  IMAD R40, R29, 0x4, R44 ;  /* 0x000000041d287824 */ /* 0x000fc400078e022c */
[C---:B------:R-:W-:Y:S01]  /*2070*/  IMAD R38, R29.reuse, 0x4, R46 ;  /* 0x000000041d267824 */ /* 0x040fe200078e022e */
[----:B------:R-:W-:Y:S01]  /*2080*/  ISETP.LT.AND P5, PT, R2, 0x64, !P0 ;  /* 0x000000640200780c */ /* 0x000fe200047a1270 */
[C---:B------:R-:W-:Y:S01]  /*2090*/  IMAD R28, R29.reuse, 0x4, R48 ;  /* 0x000000041d1c7824 */ /* 0x040fe200078e0230 */
[----:B------:R-:W1:Y:S01]  /*20a0*/  LDS R41, [R41+0x1c00] ;  /* 0x001c000029297984 */ /* 0x000e620000000800 */
[C---:B------:R-:W-:Y:S02]  /*20b0*/  IMAD R27, R29.reuse, 0x4, R50 ;  /* 0x000000041d1b7824 */ /* 0x040fe400078e0232 */
[C---:B------:R-:W-:Y:S01]  /*20c0*/  IMAD R26, R29.reuse, 0x4, R52 ;  /* 0x000000041d1a7824 */ /* 0x040fe200078e0234 */
[----:B------:R-:W-:Y:S01]  /*20d0*/  ISETP.LT.AND P6, PT, R8, 0x64, !P0 ;  /* 0x000000640800780c */ /* 0x000fe200047c1270 */
[C---:B------:R-:W-:Y:S01]  /*20e0*/  IMAD R24, R29.reuse, 0x4, R54 ;  /* 0x000000041d187824 */ /* 0x040fe200078e0236 */
[----:B------:R-:W1:Y:S01]  /*20f0*/  LDS R40, [R40+0x2000] ;  /* 0x0020000028287984 */ /* 0x000e620000000800 */
[----:B------:R-:W-:-:S02]  /*2100*/  IMAD R4, R29, 0x4, R12 ;  /* 0x000000041d047824 */ /* 0x000fc400078e020c */
[----:B------:R-:W-:Y:S01]  /*2110*/  IMAD R29, R29, 0x4, R30 ;  /* 0x000000041d1d7824 */ /* 0x000fe200078e021e */
[----:B------:R-:W-:Y:S01]  /*2120*/  LOP3.LUT R30, R3, 0x70, RZ, 0xfc, !PT ;  /* 0x00000070031e7812 */ /* 0x000fe200078efcff */
[----:B------:R-:W-:Y:S01]  /*2130*/  IMAD.HI R31, R22, 0x51eb851f, RZ ;  /* 0x51eb851f161f7827 */ /* 0x000fe200078e02ff */
[----:B------:R-:W1:Y:S03]  /*2140*/  LDS R38, [R38+0x2400] ;  /* 0x0024000026267984 */ /* 0x000e660000000800 */
[----:B------:R-:W-:Y:S01]  /*2150*/  IMAD R42, R9, 0xc80, R42 ;  /* 0x00000c80092a7824 */ /* 0x000fe200078e022a */
[----:B------:R-:W-:Y:S01]  /*2160*/  SHF.R.U32.HI R12, RZ, 0x1f, R31 ;  /* 0x0000001fff0c7819 */ /* 0x000fe2000001161f */
[----:B------:R-:W-:Y:S01]  /*2170*/  IMAD R2, R13, -0x19, R2 ;  /* 0xffffffe70d027824 */ /* 0x000fe200078e0202 */
[----:B------:R-:W1:Y:S01]  /*2180*/  LDS R28, [R28+0x2800] ;  /* 0x002800001c1c7984 */ /* 0x000e620000000800 */
[----:B------:R-:W-:Y:S01]  /*2190*/  IMAD.HI R33, R30, 0x51eb851f, RZ ;  /* 0x51eb851f1e217827 */ /* 0x000fe200078e02ff */
[----:B------:R-:W-:-:S02]  /*21a0*/  LEA.HI.SX32 R31, R31, R12, 0x1d ;  /* 0x0000000c1f1f7211 */ /* 0x000fc400078feaff */
[----:B------:R-:W1:Y:S01]  /*21b0*/  LDS R27, [R27+0x2c00] ;  /* 0x002c00001b1b7984 */ /* 0x000e620000000800 */
[----:B------:R-:W-:Y:S01]  /*21c0*/  IMAD R44, R13, 0xc80, R2 ;  /* 0x00000c800d2c7824 */ /* 0x000fe200078e0202 */
[----:B------:R-:W-:Y:S01]  /*21d0*/  SHF.R.U32.HI R2, RZ, 0x1f, R33 ;  /* 0x0000001fff027819 */ /* 0x000fe20000011621 */
[----:B------:R-:W-:Y:S01]  /*21e0*/  IMAD R9, R5, 0x19, R42 ;  /* 0x0000001905097824 */ /* 0x000fe200078e022a */
[----:B------:R-:W-:Y:S01]  /*21f0*/  ISETP.LT.AND P4, PT, R39, 0x64, !P0 ;  /* 0x000000642700780c */ /* 0x000fe20004781270 */
[----:B------:R-:W-:Y:S01]  /*2200*/  IMAD R12, R15, -0x19, R8 ;  /* 0xffffffe70f0c7824 */ /* 0x000fe200078e0208 */
[----:B------:R-:W-:Y:S01]  /*2210*/  LEA.HI.SX32 R33, R33, R2, 0x1d ;  /* 0x0000000221217211 */ /* 0x000fe200078feaff */
[----:B------:R-:W-:Y:S01]  /*2220*/  IMAD.WIDE R8, R9, 0x4, R6 ;  /* 0x0000000409087825 */ /* 0x000fe200078e0206 */
[----:B------:R-:W3:Y:S03]  /*2230*/  LDS R26, [R26+0x3000] ;  /* 0x003000001a1a7984 */ /* 0x000ee60000000800 */
[----:B------:R-:W-:Y:S01]  /*2240*/  IMAD R12, R15, 0xc80, R12 ;  /* 0x00000c800f0c7824 */ /* 0x000fe200078e020c */
[----:B------:R-:W4:Y:S01]  /*2250*/  LDS R24, [R24+0x3400] ;  /* 0x0034000018187984 */ /* 0x000f220000000800 */
[----:B------:R-:W-:-:S02]  /*2260*/  IMAD R2, R37, -0x19, R10 ;  /* 0xffffffe725027824 */ /* 0x000fc400078e020a */
[----:B------:R-:W-:Y:S01]  /*2270*/  IMAD R15, R36, -0x19, R11 ;  /* 0xffffffe7240f7824 */ /* 0x000fe200078e020b */
[----:B0-----:R0:W-:Y:S01]  /*2280*/  @P1 STG.E desc[UR6][R8.64], R49 ;  /* 0x0000003108001986 */ /* 0x0011e2000c101906 */
[----:B------:R-:W-:Y:S01]  /*2290*/  IMAD R39, R34, -0x19, R39 ;  /* 0xffffffe722277824 */ /* 0x000fe200078e0227 */
[----:B------:R-:W-:Y:S01]  /*22a0*/  ISETP.LT.AND P1, PT, R10, 0x64, !P0 ;  /* 0x000000640a00780c */ /* 0x000fe20004721270 */
[C---:B------:R-:W-:Y:S01]  /*22b0*/  IMAD R13, R5.reuse, 0x19, R44 ;  /* 0x00000019050d7824 */ /* 0x040fe200078e022c */
[----:B------:R-:W5:Y:S01]  /*22c0*/  LDS R4, [R4+0x3800] ;  /* 0x0038000004047984 */ /* 0x000f620000000800 */
[----:B------:R-:W-:Y:S01]  /*22d0*/  IMAD R55, R5, 0x19, R12 ;  /* 0x0000001905377824 */ /* 0x000fe200078e020c */
[----:B------:R-:W-:Y:S01]  /*22e0*/  ISETP.LT.AND P3, PT, R11, 0x64, !P0 ;  /* 0x000000640b00780c */ /* 0x000fe20004761270 */
[----:B------:R-:W-:Y:S02]  /*22f0*/  IMAD R2, R37, 0xc80, R2 ;  /* 0x00000c8025027824 */ /* 0x000fe400078e0202 */
[----:B------:R-:W-:-:S02]  /*2300*/  IMAD R36, R36, 0xc80, R15 ;  /* 0x00000c8024247824 */ /* 0x000fc400078e020f */
[----:B------:R-:W-:Y:S02]  /*2310*/  IMAD R34, R34, 0xc80, R39 ;  /* 0x00000c8022227824 */ /* 0x000fe400078e0227 */
[----:B------:R-:W-:-:S04]  /*2320*/  IMAD.WIDE R10, R13, 0x4, R6 ;  /* 0x000000040d0a7825 */ /* 0x000fc800078e0206 */
[----:B------:R-:W-:-:S04]  /*2330*/  IMAD.WIDE R12, R55, 0x4, R6 ;  /* 0x00000004370c7825 */ /* 0x000fc800078e0206 */
[C---:B0-----:R-:W-:Y:S02]  /*2340*/  IMAD R9, R5.reuse, 0x19, R2 ;  /* 0x0000001905097824 */ /* 0x041fe400078e0202 */
[C---:B------:R-:W-:Y:S02]  /*2350*/  IMAD R15, R5.reuse, 0x19, R36 ;  /* 0x00000019050f7824 */ /* 0x040fe400078e0224 */
[----:B------:R-:W-:Y:S01]  /*2360*/  IMAD R37, R5, 0x19, R34 ;  /* 0x0000001905257824 */ /* 0x000fe200078e0222 */
[----:B-1----:R0:W-:Y:S01]  /*2370*/  @P5 STG.E desc[UR6][R10.64], R45 ;  /* 0x0000002d0a005986 */ /* 0x0021e2000c101906 */
[----:B------:R-:W-:-:S03]  /*2380*/  IMAD.WIDE R8, R9, 0x4, R6 ;  /* 0x0000000409087825 */ /* 0x000fc600078e0206 */
[----:B--2---:R1:W-:Y:S01]  /*2390*/  @P6 STG.E desc[UR6][R12.64], R43 ;  /* 0x0000002b0c006986 */ /* 0x0043e2000c101906 */
[----:B------:R-:W-:Y:S01]  /*23a0*/  ISETP.LT.AND P6, PT, R35, 0x64, !P0 ;  /* 0x000000642300780c */ /* 0x000fe200047c1270 */
[----:B------:R-:W-:Y:S02]  /*23b0*/  IMAD R35, R20, -0x19, R35 ;  /* 0xffffffe714237824 */ /* 0x000fe400078e0223 */
[----:B---3--:R2:W-:Y:S01]  /*23c0*/  @P1 STG.E desc[UR6][R8.64], R47 ;  /* 0x0000002f08001986 */ /* 0x0085e2000c101906 */
[----:B0-----:R-:W-:-:S04]  /*23d0*/  IMAD.WIDE R10, R15, 0x4, R6 ;  /* 0x000000040f0a7825 */ /* 0x001fc800078e0206 */
[----:B-1----:R-:W-:Y:S01]  /*23e0*/  IMAD.WIDE R12, R37, 0x4, R6 ;  /* 0x00000004250c7825 */ /* 0x002fe200078e0206 */
[----:B----4-:R0:W-:Y:S01]  /*23f0*/  @P3 STG.E desc[UR6][R10.64], R51 ;  /* 0x000000330a003986 */ /* 0x0101e2000c101906 */
[----:B------:R-:W-:Y:S02]  /*2400*/  ISETP.LT.AND P5, PT, R32, 0x64, !P0 ;  /* 0x000000642000780c */ /* 0x000fe400047a1270 */
[----:B------:R-:W-:Y:S01]  /*2410*/  IMAD R32, R19, -0x19, R32 ;  /* 0xffffffe713207824 */ /* 0x000fe200078e0220 */
[----:B-----5:R1:W-:Y:S01]  /*2420*/  @P4 STG.E desc[UR6][R12.64], R53 ;  /* 0x000000350c004986 */ /* 0x0203e2000c101906 */
[----:B------:R-:W-:Y:S01]  /*2430*/  ISETP.LT.AND P4, PT, R0, 0x64, !P0 ;  /* 0x000000640000780c */ /* 0x000fe20004781270 */
[----:B------:R-:W-:Y:S01]  /*2440*/  IMAD R0, R25, -0x19, R0 ;  /* 0xffffffe719007824 */ /* 0x000fe200078e0200 */
[----:B------:R-:W-:Y:S01]  /*2450*/  ISETP.LT.AND P3, PT, R14, 0x64, !P0 ;  /* 0x000000640e00780c */ /* 0x000fe20004761270 */
[----:B------:R-:W-:Y:S01]  /*2460*/  IMAD R14, R23, -0x19, R14 ;  /* 0xffffffe7170e7824 */ /* 0x000fe200078e020e */
[----:B------:R-:W-:Y:S01]  /*2470*/  ISETP.LT.AND P1, PT, R17, 0x64, !P0 ;  /* 0x000000641100780c */ /* 0x000fe20004721270 */
[----:B------:R-:W-:Y:S01]  /*2480*/  IMAD R20, R20, 0xc80, R35 ;  /* 0x00000c8014147824 */ /* 0x000fe200078e0223 */
[----:B------:R-:W-:Y:S01]  /*2490*/  ISETP.LT.AND P0, PT, R18, 0x64, !P0 ;  /* 0x000000641200780c */ /* 0x000fe20004701270 */
[----:B------:R-:W-:-:S02]  /*24a0*/  IMAD R17, R16, -0x19, R17 ;  /* 0xffffffe710117824 */ /* 0x000fc400078e0211 */
[----:B------:R-:W-:Y:S02]  /*24b0*/  IMAD R32, R19, 0xc80, R32 ;  /* 0x00000c8013207824 */ /* 0x000fe400078e0220 */
[----:B------:R-:W-:Y:S02]  /*24c0*/  IMAD R18, R21, -0x19, R18 ;  /* 0xffffffe715127824 */ /* 0x000fe400078e0212 */
[----:B------:R-:W-:Y:S02]  /*24d0*/  IMAD R0, R25, 0xc80, R0 ;  /* 0x00000c8019007824 */ /* 0x000fe400078e0200 */
[----:B------:R-:W-:Y:S02]  /*24e0*/  IMAD R22, R31, -0x19, R22 ;  /* 0xffffffe71f167824 */ /* 0x000fe400078e0216 */
[----:B------:R-:W-:Y:S02]  /*24f0*/  IMAD R14, R23, 0xc80, R14 ;  /* 0x00000c80170e7824 */ /* 0x000fe400078e020e */
[----:B------:R-:W-:-:S02]  /*2500*/  IMAD R30, R33, -0x19, R30 ;  /* 0xffffffe7211e7824 */ /* 0x000fc400078e021e */
[----:B------:R-:W-:Y:S02]  /*2510*/  IMAD R16, R16, 0xc80, R17 ;  /* 0x00000c8010107824 */ /* 0x000fe400078e0211 */
[----:B--2---:R-:W-:Y:S02]  /*2520*/  IMAD R9, R5, 0x19, R20 ;  /* 0x0000001905097824 */ /* 0x004fe400078e0214 */
[----:B------:R-:W-:Y:S02]  /*2530*/  IMAD R18, R21, 0xc80, R18 ;  /* 0x00000c8015127824 */ /* 0x000fe400078e0212 */
[C---:B0-----:R-:W-:Y:S02]  /*2540*/  IMAD R11, R5.reuse, 0x19, R32 ;  /* 0x00000019050b7824 */ /* 0x041fe400078e0220 */
[----:B-1----:R-:W-:Y:S02]  /*2550*/  IMAD R13, R5, 0x19, R0 ;  /* 0x00000019050d7824 */ /* 0x002fe400078e0200 */
[----:B------:R-:W-:-:S02]  /*2560*/  IMAD R22, R31, 0xc80, R22 ;  /* 0x00000c801f167824 */ /* 0x000fc400078e0216 */
[----:B------:R-:W-:Y:S02]  /*2570*/  IMAD R30, R33, 0xc80, R30 ;  /* 0x00000c80211e7824 */ /* 0x000fe400078e021e */
[----:B------:R-:W-:Y:S02]  /*2580*/  IMAD R15, R5, 0x19, R14 ;  /* 0x00000019050f7824 */ /* 0x000fe400078e020e */
[----:B------:R-:W-:-:S04]  /*2590*/  IMAD.WIDE R8, R9, 0x4, R6 ;  /* 0x0000000409087825 */ /* 0x000fc800078e0206 */
[----:B------:R-:W-:Y:S02]  /*25a0*/  IMAD R17, R5, 0x19, R16 ;  /* 0x0000001905117824 */ /* 0x000fe400078e0210 */
[----:B------:R-:W-:-:S04]  /*25b0*/  IMAD.WIDE R10, R11, 0x4, R6 ;  /* 0x000000040b0a7825 */ /* 0x000fc800078e0206 */
[----:B------:R-:W-:Y:S02]  /*25c0*/  IMAD R19, R5, 0x19, R18 ;  /* 0x0000001905137824 */ /* 0x000fe400078e0212 */
[----:B------:R-:W-:Y:S01]  /*25d0*/  IMAD.WIDE R12, R13, 0x4, R6 ;  /* 0x000000040d0c7825 */ /* 0x000fe200078e0206 */
[----:B------:R0:W-:Y:S03]  /*25e0*/  @P6 STG.E desc[UR6][R8.64], R41 ;  /* 0x0000002908006986 */ /* 0x0001e6000c101906 */
[C---:B------:R-:W-:Y:S02]  /*25f0*/  IMAD R21, R5.reuse, 0x19, R22 ;  /* 0x0000001905157824 */ /* 0x040fe400078e0216 */
[----:B------:R-:W-:Y:S02]  /*2600*/  IMAD R23, R5, 0x19, R30 ;  /* 0x0000001905177824 */ /* 0x000fe400078e021e */
[--C-:B------:R-:W-:Y:S01]  /*2610*/  IMAD.WIDE R14, R15, 0x4, R6.reuse ;  /* 0x000000040f0e7825 */ /* 0x100fe200078e0206 */
[----:B------:R1:W-:Y:S03]  /*2620*/  @P5 STG.E desc[UR6][R10.64], R40 ;  /* 0x000000280a005986 */ /* 0x0003e6000c101906 */
[--C-:B------:R-:W-:Y:S01]  /*2630*/  IMAD.WIDE R16, R17, 0x4, R6.reuse ;  /* 0x0000000411107825 */ /* 0x100fe200078e0206 */
[----:B------:R2:W-:Y:S03]  /*2640*/  @P4 STG.E desc[UR6][R12.64], R38 ;  /* 0x000000260c004986 */ /* 0x0005e6000c101906 */
[--C-:B------:R-:W-:Y:S01]  /*2650*/  IMAD.WIDE R18, R19, 0x4, R6.reuse ;  /* 0x0000000413127825 */ /* 0x100fe200078e0206 */
[----:B------:R2:W-:Y:S03]  /*2660*/  @P3 STG.E desc[UR6][R14.64], R28 ;  /* 0x0000001c0e003986 */ /* 0x0005e6000c101906 */
[--C-:B0-----:R-:W-:Y:S01]  /*2670*/  IMAD.WIDE R8, R21, 0x4, R6.reuse ;  /* 0x0000000415087825 */ /* 0x101fe200078e0206 */
[----:B------:R2:W-:Y:S03]  /*2680*/  @P1 STG.E desc[UR6][R16.64], R27 ;  /* 0x0000001b10001986 */ /* 0x0005e6000c101906 */
[----:B-1----:R-:W-:Y:S01]  /*2690*/  IMAD.WIDE R10, R23, 0x4, R6 ;  /* 0x00000004170a7825 */ /* 0x002fe200078e0206 */
[----:B------:R2:W-:Y:S04]  /*26a0*/  @P0 STG.E desc[UR6][R18.64], R26 ;  /* 0x0000001a12000986 */ /* 0x0005e8000c101906 */
[----:B------:R2:W-:Y:S04]  /*26b0*/  @P2 STG.E desc[UR6][R8.64], R24 ;  /* 0x0000001808002986 */ /* 0x0005e8000c101906 */
[----:B------:R2:W-:Y:S01]  /*26c0*/  @P2 STG.E desc[UR6][R10.64], R4 ;  /* 0x000000040a002986 */ /* 0x0005e2000c101906 */
[----:B------:R-:W-:Y:S05]  /*26d0*/  @!P2 EXIT ;  /* 0x000000000000a94d */ /* 0x000fea0003800000 */
[----:B------:R-:W0:Y:S01]  /*26e0*/  LDS R29, [R29+0x3c00] ;  /* 0x003c00001d1d7984 */ /* 0x000e220000000800 */
[----:B------:R-:W-:-:S05]  /*26f0*/  LOP3.LUT R3, R3, 0x78, RZ, 0xfc, !PT ;  /* 0x0000007803037812 */ /* 0x000fca00078efcff */
[----:B------:R-:W-:-:S05]  /*2700*/  IMAD.HI R0, R3, 0x51eb851f, RZ ;  /* 0x51eb851f03007827 */ /* 0x000fca00078e02ff */
[----:B--2---:R-:W-:-:S04]  /*2710*/  SHF.R.U32.HI R9, RZ, 0x1f, R0 ;  /* 0x0000001fff097819 */ /* 0x004fc80000011600 */
[----:B------:R-:W-:-:S05]  /*2720*/  LEA.HI.SX32 R0, R0, R9, 0x1d ;  /* 0x0000000900007211 */ /* 0x000fca00078feaff */
[----:B------:R-:W-:-:S04]  /*2730*/  IMAD R3, R0, -0x19, R3 ;  /* 0xffffffe700037824 */ /* 0x000fc800078e0203 */
[----:B------:R-:W-:-:S04]  /*2740*/  IMAD R0, R0, 0xc80, R3 ;  /* 0x00000c8000007824 */ /* 0x000fc800078e0203 */
[----:B------:R-:W-:-:S04]  /*2750*/  IMAD R5, R5, 0x19, R0 ;  /* 0x0000001905057824 */ /* 0x000fc800078e0200 */
[----:B------:R-:W-:-:S05]  /*2760*/  IMAD.WIDE R6, R5, 0x4, R6 ;  /* 0x0000000405067825 */ /* 0x000fca00078e0206 */
[----:B0-----:R-:W-:Y:S01]  /*2770*/  STG.E desc[UR6][R6.64], R29 ;  /* 0x0000001d06007986 */ /* 0x001fe2000c101906 */
[----:B------:R-:W-:Y:S05]  /*2780*/  EXIT ;  /* 0x000000000000794d */ /* 0x000fea0003800000 */
.L_x_0:
[----:B------:R-:W-:-:S00]  /*2790*/  BRA `(.L_x_0) ;  /* 0xfffffffc00fc7947 */ /* 0x000fc0000383ffff */
[----:B------:R-:W-:-:S00]  /*27a0*/  NOP ;  /* 0x0000000000007918 */ /* 0x000fc00000000000 */
        /* <DEDUP_REMOVED lines=13> */
.L_x_1:


//--------------------- .nv.shared.triton_poi_fused_max_pool2d_with_indices_relu_11 --------------------------
	.section	.nv.shared.triton_poi_fused_max_pool2d_with_indices_relu_11,"aw",@nobits
	.sectionflags	@""
	.align	16
	.zero		1024


//--------------------- .nv.constant0.triton_poi_fused_max_pool2d_with_indices_relu_11 --------------------------
	.section	.nv.constant0.triton_poi_fused_max_pool2d_with_indices_relu_11,"a",@progbits
	.sectionflags	@""
	.align	4
.nv.constant0.triton_poi_fused_max_pool2d_with_indices_relu_11:
	.zero		560
